//
// Generated by NVIDIA NVVM Compiler
//
// Compiler Build ID: CL-36424714
// Cuda compilation tools, release 13.0, V13.0.88
// Based on NVVM 20.0.0
//

.version 9.0
.target sm_100
.address_size 64

	// .globl	default_function_kernel0
// _ZZ24default_function_kernel0E15pad_temp_shared has been demoted
// _ZZ24default_function_kernel0E13kernel_shared has been demoted
.extern .shared .align 16 .b8 shared_input[];

.visible .entry default_function_kernel0(
	.param .u64 .ptr .align 1 default_function_kernel0_param_0,
	.param .u64 .ptr .align 1 default_function_kernel0_param_1,
	.param .u64 .ptr .align 1 default_function_kernel0_param_2
)
{
	.reg .pred 	%p<63>;
	.reg .b16 	%rs<75>;
	.reg .b32 	%r<128>;
	.reg .b32 	%f<270>;
	.reg .b64 	%rd<26>;
	// demoted variable
	.shared .align 4 .b8 _ZZ24default_function_kernel0E15pad_temp_shared[2880];
	// demoted variable
	.shared .align 4 .b8 _ZZ24default_function_kernel0E13kernel_shared[9216];
	mov.u32 	%r38, %tid.y;
	shl.b32 	%r39, %r38, 1;
	mov.u32 	%r40, %tid.z;
	mov.u32 	%r41, %ctaid.x;
	cvt.u16.u32 	%rs7, %r40;
	mul.lo.s16 	%rs8, %rs7, 23;
	mul.hi.u16 	%rs9, %rs8, 21846;
	cvt.u32.u16 	%r42, %rs9;
	add.s32 	%r1, %r39, %r42;
	cvt.u16.u32 	%rs10, %r1;
	mul.lo.s16 	%rs11, %rs10, 137;
	shr.u16 	%rs12, %rs11, 12;
	mul.lo.s16 	%rs13, %rs12, 30;
	sub.s16 	%rs14, %rs10, %rs13;
	add.s16 	%rs1, %rs14, -29;
	mul.lo.s16 	%rs15, %rs9, 3;
	sub.s16 	%rs16, %rs8, %rs15;
	cvt.u32.u16 	%r43, %rs16;
	or.b32  	%r2, %r41, %r43;
	add.s32 	%r3, %r41, %r43;
	and.b16  	%rs17, %rs14, 255;
	mov.b16 	%rs18, 784;
	mov.b32 	%r44, {%rs18, %rs17};
	cvt.u32.u16 	%r45, %rs12;
	prmt.b32 	%r46, %r45, 28, 0x3340U;
	prmt.b32 	%r47, %r48, %r49, 0x3340U;
	prmt.b32 	%r50, %r46, %r47, 0x5410U;
	dp2a.lo.u32.u32 	%r4, %r44, %r50, %r43;
	add.s16 	%rs19, %rs8, 1;
	mul.hi.u16 	%rs20, %rs19, 21846;
	cvt.u32.u16 	%r51, %rs20;
	add.s32 	%r5, %r39, %r51;
	cvt.u16.u32 	%rs21, %r5;
	mul.lo.s16 	%rs22, %rs21, 137;
	shr.u16 	%rs23, %rs22, 12;
	mul.lo.s16 	%rs24, %rs23, 30;
	sub.s16 	%rs25, %rs21, %rs24;
	add.s16 	%rs2, %rs25, -29;
	mul.lo.s16 	%rs26, %rs20, 3;
	sub.s16 	%rs27, %rs19, %rs26;
	cvt.u32.u16 	%r52, %rs27;
	or.b32  	%r6, %r41, %r52;
	add.s32 	%r7, %r41, %r52;
	and.b16  	%rs28, %rs25, 255;
	mov.b32 	%r53, {%rs18, %rs28};
	cvt.u32.u16 	%r54, %rs23;
	prmt.b32 	%r55, %r54, 28, 0x3340U;
	prmt.b32 	%r56, %r55, %r47, 0x5410U;
	dp2a.lo.u32.u32 	%r8, %r53, %r56, %r52;
	add.s16 	%rs29, %rs8, 2;
	mul.hi.u16 	%rs30, %rs29, 21846;
	cvt.u32.u16 	%r57, %rs30;
	add.s32 	%r9, %r39, %r57;
	cvt.u16.u32 	%rs31, %r9;
	mul.lo.s16 	%rs32, %rs31, 137;
	shr.u16 	%rs33, %rs32, 12;
	mul.lo.s16 	%rs34, %rs33, 30;
	sub.s16 	%rs35, %rs31, %rs34;
	add.s16 	%rs3, %rs35, -29;
	mul.lo.s16 	%rs36, %rs30, 3;
	sub.s16 	%rs37, %rs29, %rs36;
	cvt.u32.u16 	%r58, %rs37;
	or.b32  	%r10, %r41, %r58;
	add.s32 	%r11, %r41, %r58;
	and.b16  	%rs38, %rs35, 255;
	mov.b32 	%r59, {%rs18, %rs38};
	cvt.u32.u16 	%r60, %rs33;
	prmt.b32 	%r61, %r60, 28, 0x3340U;
	prmt.b32 	%r62, %r61, %r47, 0x5410U;
	dp2a.lo.u32.u32 	%r12, %r59, %r62, %r58;
	add.s16 	%rs39, %rs8, 3;
	mul.hi.u16 	%rs40, %rs39, 21846;
	cvt.u32.u16 	%r63, %rs40;
	add.s32 	%r13, %r39, %r63;
	cvt.u16.u32 	%rs41, %r13;
	mul.lo.s16 	%rs42, %rs41, 137;
	shr.u16 	%rs43, %rs42, 12;
	mul.lo.s16 	%rs44, %rs43, 30;
	sub.s16 	%rs45, %rs41, %rs44;
	add.s16 	%rs4, %rs45, -29;
	mul.lo.s16 	%rs46, %rs40, 3;
	sub.s16 	%rs47, %rs39, %rs46;
	cvt.u32.u16 	%r64, %rs47;
	or.b32  	%r14, %r41, %r64;
	add.s32 	%r15, %r41, %r64;
	and.b16  	%rs48, %rs45, 255;
	mov.b32 	%r65, {%rs18, %rs48};
	cvt.u32.u16 	%r66, %rs43;
	prmt.b32 	%r67, %r66, 28, 0x3340U;
	prmt.b32 	%r68, %r67, %r47, 0x5410U;
	dp2a.lo.u32.u32 	%r16, %r65, %r68, %r64;
	add.s16 	%rs49, %rs8, 4;
	mul.hi.u16 	%rs50, %rs49, 21846;
	cvt.u32.u16 	%r69, %rs50;
	add.s32 	%r17, %r39, %r69;
	cvt.u16.u32 	%rs51, %r17;
	mul.lo.s16 	%rs52, %rs51, 137;
	shr.u16 	%rs53, %rs52, 12;
	mul.lo.s16 	%rs54, %rs53, 30;
	sub.s16 	%rs55, %rs51, %rs54;
	add.s16 	%rs5, %rs55, -29;
	mul.lo.s16 	%rs56, %rs50, 3;
	sub.s16 	%rs57, %rs49, %rs56;
	cvt.u32.u16 	%r70, %rs57;
	or.b32  	%r18, %r41, %r70;
	add.s32 	%r19, %r41, %r70;
	and.b16  	%rs58, %rs55, 255;
	mov.b32 	%r71, {%rs18, %rs58};
	cvt.u32.u16 	%r72, %rs53;
	prmt.b32 	%r73, %r72, 28, 0x3340U;
	prmt.b32 	%r74, %r73, %r47, 0x5410U;
	dp2a.lo.u32.u32 	%r20, %r71, %r74, %r70;
	add.s16 	%rs59, %rs8, 5;
	mul.hi.u16 	%rs60, %rs59, 21846;
	cvt.u32.u16 	%r75, %rs60;
	add.s32 	%r21, %r39, %r75;
	cvt.u16.u32 	%rs61, %r21;
	mul.lo.s16 	%rs62, %rs61, 137;
	shr.u16 	%rs63, %rs62, 12;
	mul.lo.s16 	%rs64, %rs63, 30;
	sub.s16 	%rs65, %rs61, %rs64;
	add.s16 	%rs6, %rs65, -29;
	mul.lo.s16 	%rs66, %rs60, 3;
	sub.s16 	%rs67, %rs59, %rs66;
	cvt.u32.u16 	%r76, %rs67;
	or.b32  	%r22, %r41, %r76;
	add.s32 	%r23, %r41, %r76;
	and.b16  	%rs68, %rs65, 255;
	mov.b32 	%r77, {%rs18, %rs68};
	cvt.u32.u16 	%r78, %rs63;
	prmt.b32 	%r79, %r78, 28, 0x3340U;
	prmt.b32 	%r80, %r79, %r47, 0x5410U;
	dp2a.lo.u32.u32 	%r24, %r77, %r80, %r76;
	mov.b32 	%r125, 0;
	mov.f32 	%f263, 0f00000000;
	and.b16  	%rs74, %rs6, 255;
	and.b16  	%rs73, %rs5, 255;
	and.b16  	%rs72, %rs4, 255;
	and.b16  	%rs71, %rs3, 255;
	and.b16  	%rs70, %rs2, 255;
	and.b16  	%rs69, %rs1, 255;
	mov.f32 	%f264, %f263;
	mov.f32 	%f265, %f263;
	mov.f32 	%f266, %f263;
	mov.f32 	%f267, %f263;
	mov.f32 	%f268, %f263;
	mov.f32 	%f269, %f263;
$L__BB0_1:
	ld.param.u64 	%rd23, [default_function_kernel0_param_0];
	cvta.to.global.u64 	%rd1, %rd23;
	mov.u32 	%r81, %tid.z;
	mov.u32 	%r82, %tid.y;
	mul.lo.s32 	%r83, %r82, 6;
	mad.lo.s32 	%r84, %r81, 23, %r83;
	shl.b32 	%r85, %r84, 2;
	mov.u32 	%r86, _ZZ24default_function_kernel0E15pad_temp_shared;
	add.s32 	%r28, %r86, %r85;
	setp.gt.u32 	%p1, %r82, 3;
	setp.gt.u32 	%p2, %r84, 719;
	setp.gt.u32 	%p3, %r1, 239;
	bar.sync 	0;
	mov.u32 	%r87, %ctaid.x;
	mad.lo.s32 	%r88, %r125, 6272, %r87;
	add.s32 	%r29, %r88, -29;
	or.pred  	%p4, %p3, %p2;
	or.pred  	%p5, %p4, %p1;
	@%p5 bra 	$L__BB0_5;
	setp.gt.u32 	%p6, %r3, 28;
	setp.eq.s32 	%p7, %r2, 0;
	setp.lt.u16 	%p8, %rs69, 228;
	or.pred  	%p9, %p8, %p7;
	or.pred  	%p10, %p9, %p6;
	mov.f32 	%f257, 0f00000000;
	@%p10 bra 	$L__BB0_4;
	add.s32 	%r91, %r29, %r4;
	mul.wide.s32 	%rd5, %r91, 4;
	add.s64 	%rd6, %rd1, %rd5;
	ld.global.nc.f32 	%f257, [%rd6];
$L__BB0_4:
	st.shared.f32 	[%r28], %f257;
$L__BB0_5:
	setp.gt.u32 	%p11, %r84, 718;
	setp.gt.u32 	%p12, %r5, 239;
	setp.gt.u32 	%p13, %r82, 3;
	or.pred  	%p14, %p12, %p11;
	or.pred  	%p15, %p14, %p13;
	@%p15 bra 	$L__BB0_9;
	setp.gt.u32 	%p16, %r7, 28;
	setp.eq.s32 	%p17, %r6, 0;
	setp.lt.u16 	%p18, %rs70, 228;
	or.pred  	%p19, %p18, %p17;
	or.pred  	%p20, %p19, %p16;
	mov.f32 	%f258, 0f00000000;
	@%p20 bra 	$L__BB0_8;
	add.s32 	%r94, %r29, %r8;
	mul.wide.s32 	%rd7, %r94, 4;
	add.s64 	%rd8, %rd1, %rd7;
	ld.global.nc.f32 	%f258, [%rd8];
$L__BB0_8:
	st.shared.f32 	[%r28+4], %f258;
$L__BB0_9:
	setp.gt.u32 	%p21, %r84, 717;
	setp.gt.u32 	%p22, %r9, 239;
	setp.gt.u32 	%p23, %r82, 3;
	or.pred  	%p24, %p22, %p21;
	or.pred  	%p25, %p24, %p23;
	@%p25 bra 	$L__BB0_13;
	setp.gt.u32 	%p26, %r11, 28;
	setp.eq.s32 	%p27, %r10, 0;
	setp.lt.u16 	%p28, %rs71, 228;
	or.pred  	%p29, %p28, %p27;
	or.pred  	%p30, %p29, %p26;
	mov.f32 	%f259, 0f00000000;
	@%p30 bra 	$L__BB0_12;
	add.s32 	%r97, %r29, %r12;
	mul.wide.s32 	%rd9, %r97, 4;
	add.s64 	%rd10, %rd1, %rd9;
	ld.global.nc.f32 	%f259, [%rd10];
$L__BB0_12:
	st.shared.f32 	[%r28+8], %f259;
$L__BB0_13:
	setp.gt.u32 	%p31, %r84, 716;
	setp.gt.u32 	%p32, %r13, 239;
	setp.gt.u32 	%p33, %r82, 3;
	or.pred  	%p34, %p32, %p31;
	or.pred  	%p35, %p34, %p33;
	@%p35 bra 	$L__BB0_17;
	setp.gt.u32 	%p36, %r15, 28;
	setp.eq.s32 	%p37, %r14, 0;
	setp.lt.u16 	%p38, %rs72, 228;
	or.pred  	%p39, %p38, %p37;
	or.pred  	%p40, %p39, %p36;
	mov.f32 	%f260, 0f00000000;
	@%p40 bra 	$L__BB0_16;
	add.s32 	%r100, %r29, %r16;
	mul.wide.s32 	%rd11, %r100, 4;
	add.s64 	%rd12, %rd1, %rd11;
	ld.global.nc.f32 	%f260, [%rd12];
$L__BB0_16:
	st.shared.f32 	[%r28+12], %f260;
$L__BB0_17:
	setp.gt.u32 	%p41, %r84, 715;
	setp.gt.u32 	%p42, %r17, 239;
	setp.gt.u32 	%p43, %r82, 3;
	or.pred  	%p44, %p42, %p41;
	or.pred  	%p45, %p44, %p43;
	@%p45 bra 	$L__BB0_21;
	setp.gt.u32 	%p46, %r19, 28;
	setp.eq.s32 	%p47, %r18, 0;
	setp.lt.u16 	%p48, %rs73, 228;
	or.pred  	%p49, %p48, %p47;
	or.pred  	%p50, %p49, %p46;
	mov.f32 	%f261, 0f00000000;
	@%p50 bra 	$L__BB0_20;
	add.s32 	%r103, %r29, %r20;
	mul.wide.s32 	%rd13, %r103, 4;
	add.s64 	%rd14, %rd1, %rd13;
	ld.global.nc.f32 	%f261, [%rd14];
$L__BB0_20:
	st.shared.f32 	[%r28+16], %f261;
$L__BB0_21:
	setp.gt.u32 	%p51, %r82, 2;
	setp.gt.u32 	%p52, %r84, 714;
	setp.gt.u32 	%p53, %r21, 239;
	or.pred  	%p54, %p53, %p52;
	or.pred  	%p55, %p54, %p51;
	@%p55 bra 	$L__BB0_25;
	setp.gt.u32 	%p56, %r23, 28;
	setp.eq.s32 	%p57, %r22, 0;
	setp.lt.u16 	%p58, %rs74, 228;
	or.pred  	%p59, %p58, %p57;
	or.pred  	%p60, %p59, %p56;
	mov.f32 	%f262, 0f00000000;
	@%p60 bra 	$L__BB0_24;
	add.s32 	%r106, %r29, %r24;
	mul.wide.s32 	%rd15, %r106, 4;
	add.s64 	%rd16, %rd1, %rd15;
	ld.global.nc.f32 	%f262, [%rd16];
$L__BB0_24:
	st.shared.f32 	[%r28+20], %f262;
$L__BB0_25:
	ld.param.u64 	%rd24, [default_function_kernel0_param_1];
	mad.lo.s32 	%r109, %r82, 84, %r86;
	add.s32 	%r126, %r109, 464;
	mul.lo.s32 	%r111, %r81, 576;
	mad.lo.s32 	%r112, %r82, 18, %r111;
	mad.lo.s32 	%r113, %r125, 72, %r112;
	cvta.to.global.u64 	%rd17, %rd24;
	mul.wide.u32 	%rd18, %r113, 4;
	add.s64 	%rd19, %rd17, %rd18;
	ld.global.nc.f32 	%f41, [%rd19];
	mad.lo.s32 	%r114, %r81, -504, %r112;
	shl.b32 	%r115, %r114, 2;
	mov.u32 	%r116, _ZZ24default_function_kernel0E13kernel_shared;
	add.s32 	%r117, %r116, %r115;
	st.shared.f32 	[%r117], %f41;
	ld.global.nc.f32 	%f42, [%rd19+4];
	st.shared.f32 	[%r117+4], %f42;
	ld.global.nc.f32 	%f43, [%rd19+8];
	st.shared.f32 	[%r117+8], %f43;
	ld.global.nc.f32 	%f44, [%rd19+12];
	st.shared.f32 	[%r117+12], %f44;
	ld.global.nc.f32 	%f45, [%rd19+16];
	st.shared.f32 	[%r117+16], %f45;
	ld.global.nc.f32 	%f46, [%rd19+20];
	st.shared.f32 	[%r117+20], %f46;
	ld.global.nc.f32 	%f47, [%rd19+24];
	st.shared.f32 	[%r117+24], %f47;
	ld.global.nc.f32 	%f48, [%rd19+28];
	st.shared.f32 	[%r117+28], %f48;
	ld.global.nc.f32 	%f49, [%rd19+32];
	st.shared.f32 	[%r117+32], %f49;
	ld.global.nc.f32 	%f50, [%rd19+36];
	st.shared.f32 	[%r117+36], %f50;
	ld.global.nc.f32 	%f51, [%rd19+40];
	st.shared.f32 	[%r117+40], %f51;
	ld.global.nc.f32 	%f52, [%rd19+44];
	st.shared.f32 	[%r117+44], %f52;
	ld.global.nc.f32 	%f53, [%rd19+48];
	st.shared.f32 	[%r117+48], %f53;
	ld.global.nc.f32 	%f54, [%rd19+52];
	st.shared.f32 	[%r117+52], %f54;
	ld.global.nc.f32 	%f55, [%rd19+56];
	st.shared.f32 	[%r117+56], %f55;
	ld.global.nc.f32 	%f56, [%rd19+60];
	st.shared.f32 	[%r117+60], %f56;
	ld.global.nc.f32 	%f57, [%rd19+64];
	st.shared.f32 	[%r117+64], %f57;
	ld.global.nc.f32 	%f58, [%rd19+68];
	st.shared.f32 	[%r117+68], %f58;
	bar.sync 	0;
	mov.b32 	%r127, 36;
$L__BB0_26:
	ld.shared.f32 	%f59, [%r126+-464];
	ld.shared.f32 	%f60, [%r126+-452];
	ld.shared.f32 	%f61, [%r126+-440];
	ld.shared.f32 	%f62, [%r126+-428];
	ld.shared.f32 	%f63, [%r126+-416];
	ld.shared.f32 	%f64, [%r126+-404];
	ld.shared.f32 	%f65, [%r126+-392];
	ld.shared.f32 	%f66, [%r126+-104];
	ld.shared.f32 	%f67, [%r126+-92];
	ld.shared.f32 	%f68, [%r126+-80];
	ld.shared.f32 	%f69, [%r126+-68];
	ld.shared.f32 	%f70, [%r126+-56];
	ld.shared.f32 	%f71, [%r126+-44];
	ld.shared.f32 	%f72, [%r126+-32];
	mov.u32 	%r33, %tid.z;
	mov.u32 	%r118, _ZZ24default_function_kernel0E13kernel_shared;
	mad.lo.s32 	%r119, %r33, 288, %r118;
	add.s32 	%r120, %r119, %r127;
	ld.shared.f32 	%f73, [%r120+-36];
	ld.shared.f32 	%f74, [%r120];
	fma.rn.f32 	%f75, %f59, %f73, %f263;
	fma.rn.f32 	%f76, %f60, %f73, %f264;
	fma.rn.f32 	%f77, %f61, %f73, %f265;
	fma.rn.f32 	%f78, %f62, %f73, %f266;
	fma.rn.f32 	%f79, %f63, %f73, %f267;
	fma.rn.f32 	%f80, %f64, %f73, %f268;
	fma.rn.f32 	%f81, %f65, %f73, %f269;
	fma.rn.f32 	%f82, %f66, %f74, %f75;
	fma.rn.f32 	%f83, %f67, %f74, %f76;
	fma.rn.f32 	%f84, %f68, %f74, %f77;
	fma.rn.f32 	%f85, %f69, %f74, %f78;
	fma.rn.f32 	%f86, %f70, %f74, %f79;
	fma.rn.f32 	%f87, %f71, %f74, %f80;
	fma.rn.f32 	%f88, %f72, %f74, %f81;
	ld.shared.f32 	%f89, [%r126+-460];
	ld.shared.f32 	%f90, [%r126+-448];
	ld.shared.f32 	%f91, [%r126+-436];
	ld.shared.f32 	%f92, [%r126+-424];
	ld.shared.f32 	%f93, [%r126+-412];
	ld.shared.f32 	%f94, [%r126+-400];
	ld.shared.f32 	%f95, [%r126+-388];
	ld.shared.f32 	%f96, [%r126+-100];
	ld.shared.f32 	%f97, [%r126+-88];
	ld.shared.f32 	%f98, [%r126+-76];
	ld.shared.f32 	%f99, [%r126+-64];
	ld.shared.f32 	%f100, [%r126+-52];
	ld.shared.f32 	%f101, [%r126+-40];
	ld.shared.f32 	%f102, [%r126+-28];
	ld.shared.f32 	%f103, [%r120+-32];
	ld.shared.f32 	%f104, [%r120+4];
	fma.rn.f32 	%f105, %f89, %f103, %f82;
	fma.rn.f32 	%f106, %f90, %f103, %f83;
	fma.rn.f32 	%f107, %f91, %f103, %f84;
	fma.rn.f32 	%f108, %f92, %f103, %f85;
	fma.rn.f32 	%f109, %f93, %f103, %f86;
	fma.rn.f32 	%f110, %f94, %f103, %f87;
	fma.rn.f32 	%f111, %f95, %f103, %f88;
	fma.rn.f32 	%f112, %f96, %f104, %f105;
	fma.rn.f32 	%f113, %f97, %f104, %f106;
	fma.rn.f32 	%f114, %f98, %f104, %f107;
	fma.rn.f32 	%f115, %f99, %f104, %f108;
	fma.rn.f32 	%f116, %f100, %f104, %f109;
	fma.rn.f32 	%f117, %f101, %f104, %f110;
	fma.rn.f32 	%f118, %f102, %f104, %f111;
	ld.shared.f32 	%f119, [%r126+-456];
	ld.shared.f32 	%f120, [%r126+-444];
	ld.shared.f32 	%f121, [%r126+-432];
	ld.shared.f32 	%f122, [%r126+-420];
	ld.shared.f32 	%f123, [%r126+-408];
	ld.shared.f32 	%f124, [%r126+-396];
	ld.shared.f32 	%f125, [%r126+-384];
	ld.shared.f32 	%f126, [%r126+-96];
	ld.shared.f32 	%f127, [%r126+-84];
	ld.shared.f32 	%f128, [%r126+-72];
	ld.shared.f32 	%f129, [%r126+-60];
	ld.shared.f32 	%f130, [%r126+-48];
	ld.shared.f32 	%f131, [%r126+-36];
	ld.shared.f32 	%f132, [%r126+-24];
	ld.shared.f32 	%f133, [%r120+-28];
	ld.shared.f32 	%f134, [%r120+8];
	fma.rn.f32 	%f135, %f119, %f133, %f112;
	fma.rn.f32 	%f136, %f120, %f133, %f113;
	fma.rn.f32 	%f137, %f121, %f133, %f114;
	fma.rn.f32 	%f138, %f122, %f133, %f115;
	fma.rn.f32 	%f139, %f123, %f133, %f116;
	fma.rn.f32 	%f140, %f124, %f133, %f117;
	fma.rn.f32 	%f141, %f125, %f133, %f118;
	fma.rn.f32 	%f142, %f126, %f134, %f135;
	fma.rn.f32 	%f143, %f127, %f134, %f136;
	fma.rn.f32 	%f144, %f128, %f134, %f137;
	fma.rn.f32 	%f145, %f129, %f134, %f138;
	fma.rn.f32 	%f146, %f130, %f134, %f139;
	fma.rn.f32 	%f147, %f131, %f134, %f140;
	fma.rn.f32 	%f148, %f132, %f134, %f141;
	ld.shared.f32 	%f149, [%r126+-380];
	ld.shared.f32 	%f150, [%r126+-20];
	ld.shared.f32 	%f151, [%r120+-24];
	ld.shared.f32 	%f152, [%r120+12];
	fma.rn.f32 	%f153, %f60, %f151, %f142;
	fma.rn.f32 	%f154, %f61, %f151, %f143;
	fma.rn.f32 	%f155, %f62, %f151, %f144;
	fma.rn.f32 	%f156, %f63, %f151, %f145;
	fma.rn.f32 	%f157, %f64, %f151, %f146;
	fma.rn.f32 	%f158, %f65, %f151, %f147;
	fma.rn.f32 	%f159, %f149, %f151, %f148;
	fma.rn.f32 	%f160, %f67, %f152, %f153;
	fma.rn.f32 	%f161, %f68, %f152, %f154;
	fma.rn.f32 	%f162, %f69, %f152, %f155;
	fma.rn.f32 	%f163, %f70, %f152, %f156;
	fma.rn.f32 	%f164, %f71, %f152, %f157;
	fma.rn.f32 	%f165, %f72, %f152, %f158;
	fma.rn.f32 	%f166, %f150, %f152, %f159;
	ld.shared.f32 	%f167, [%r126+-376];
	ld.shared.f32 	%f168, [%r126+-16];
	ld.shared.f32 	%f169, [%r120+-20];
	ld.shared.f32 	%f170, [%r120+16];
	fma.rn.f32 	%f171, %f90, %f169, %f160;
	fma.rn.f32 	%f172, %f91, %f169, %f161;
	fma.rn.f32 	%f173, %f92, %f169, %f162;
	fma.rn.f32 	%f174, %f93, %f169, %f163;
	fma.rn.f32 	%f175, %f94, %f169, %f164;
	fma.rn.f32 	%f176, %f95, %f169, %f165;
	fma.rn.f32 	%f177, %f167, %f169, %f166;
	fma.rn.f32 	%f178, %f97, %f170, %f171;
	fma.rn.f32 	%f179, %f98, %f170, %f172;
	fma.rn.f32 	%f180, %f99, %f170, %f173;
	fma.rn.f32 	%f181, %f100, %f170, %f174;
	fma.rn.f32 	%f182, %f101, %f170, %f175;
	fma.rn.f32 	%f183, %f102, %f170, %f176;
	fma.rn.f32 	%f184, %f168, %f170, %f177;
	ld.shared.f32 	%f185, [%r126+-372];
	ld.shared.f32 	%f186, [%r126+-12];
	ld.shared.f32 	%f187, [%r120+-16];
	ld.shared.f32 	%f188, [%r120+20];
	fma.rn.f32 	%f189, %f120, %f187, %f178;
	fma.rn.f32 	%f190, %f121, %f187, %f179;
	fma.rn.f32 	%f191, %f122, %f187, %f180;
	fma.rn.f32 	%f192, %f123, %f187, %f181;
	fma.rn.f32 	%f193, %f124, %f187, %f182;
	fma.rn.f32 	%f194, %f125, %f187, %f183;
	fma.rn.f32 	%f195, %f185, %f187, %f184;
	fma.rn.f32 	%f196, %f127, %f188, %f189;
	fma.rn.f32 	%f197, %f128, %f188, %f190;
	fma.rn.f32 	%f198, %f129, %f188, %f191;
	fma.rn.f32 	%f199, %f130, %f188, %f192;
	fma.rn.f32 	%f200, %f131, %f188, %f193;
	fma.rn.f32 	%f201, %f132, %f188, %f194;
	fma.rn.f32 	%f202, %f186, %f188, %f195;
	ld.shared.f32 	%f203, [%r126+-368];
	ld.shared.f32 	%f204, [%r126+-8];
	ld.shared.f32 	%f205, [%r120+-12];
	ld.shared.f32 	%f206, [%r120+24];
	fma.rn.f32 	%f207, %f61, %f205, %f196;
	fma.rn.f32 	%f208, %f62, %f205, %f197;
	fma.rn.f32 	%f209, %f63, %f205, %f198;
	fma.rn.f32 	%f210, %f64, %f205, %f199;
	fma.rn.f32 	%f211, %f65, %f205, %f200;
	fma.rn.f32 	%f212, %f149, %f205, %f201;
	fma.rn.f32 	%f213, %f203, %f205, %f202;
	fma.rn.f32 	%f214, %f68, %f206, %f207;
	fma.rn.f32 	%f215, %f69, %f206, %f208;
	fma.rn.f32 	%f216, %f70, %f206, %f209;
	fma.rn.f32 	%f217, %f71, %f206, %f210;
	fma.rn.f32 	%f218, %f72, %f206, %f211;
	fma.rn.f32 	%f219, %f150, %f206, %f212;
	fma.rn.f32 	%f220, %f204, %f206, %f213;
	ld.shared.f32 	%f221, [%r126+-364];
	ld.shared.f32 	%f222, [%r126+-4];
	ld.shared.f32 	%f223, [%r120+-8];
	ld.shared.f32 	%f224, [%r120+28];
	fma.rn.f32 	%f225, %f91, %f223, %f214;
	fma.rn.f32 	%f226, %f92, %f223, %f215;
	fma.rn.f32 	%f227, %f93, %f223, %f216;
	fma.rn.f32 	%f228, %f94, %f223, %f217;
	fma.rn.f32 	%f229, %f95, %f223, %f218;
	fma.rn.f32 	%f230, %f167, %f223, %f219;
	fma.rn.f32 	%f231, %f221, %f223, %f220;
	fma.rn.f32 	%f232, %f98, %f224, %f225;
	fma.rn.f32 	%f233, %f99, %f224, %f226;
	fma.rn.f32 	%f234, %f100, %f224, %f227;
	fma.rn.f32 	%f235, %f101, %f224, %f228;
	fma.rn.f32 	%f236, %f102, %f224, %f229;
	fma.rn.f32 	%f237, %f168, %f224, %f230;
	fma.rn.f32 	%f238, %f222, %f224, %f231;
	ld.shared.f32 	%f239, [%r126+-360];
	ld.shared.f32 	%f240, [%r126];
	ld.shared.f32 	%f241, [%r120+-4];
	ld.shared.f32 	%f242, [%r120+32];
	fma.rn.f32 	%f243, %f121, %f241, %f232;
	fma.rn.f32 	%f244, %f122, %f241, %f233;
	fma.rn.f32 	%f245, %f123, %f241, %f234;
	fma.rn.f32 	%f246, %f124, %f241, %f235;
	fma.rn.f32 	%f247, %f125, %f241, %f236;
	fma.rn.f32 	%f248, %f185, %f241, %f237;
	fma.rn.f32 	%f249, %f239, %f241, %f238;
	fma.rn.f32 	%f263, %f128, %f242, %f243;
	fma.rn.f32 	%f264, %f129, %f242, %f244;
	fma.rn.f32 	%f265, %f130, %f242, %f245;
	fma.rn.f32 	%f266, %f131, %f242, %f246;
	fma.rn.f32 	%f267, %f132, %f242, %f247;
	fma.rn.f32 	%f268, %f186, %f242, %f248;
	fma.rn.f32 	%f269, %f240, %f242, %f249;
	add.s32 	%r127, %r127, 72;
	add.s32 	%r126, %r126, 720;
	setp.ne.s32 	%p61, %r127, 324;
	@%p61 bra 	$L__BB0_26;
	add.s32 	%r125, %r125, 1;
	setp.ne.s32 	%p62, %r125, 8;
	@%p62 bra 	$L__BB0_1;
	ld.param.u64 	%rd25, [default_function_kernel0_param_2];
	mov.u32 	%r121, %tid.y;
	mov.u32 	%r122, %ctaid.x;
	mad.lo.s32 	%r123, %r121, 196, %r122;
	mad.lo.s32 	%r124, %r33, 784, %r123;
	cvta.to.global.u64 	%rd20, %rd25;
	mul.wide.u32 	%rd21, %r124, 4;
	add.s64 	%rd22, %rd20, %rd21;
	st.global.f32 	[%rd22], %f263;
	st.global.f32 	[%rd22+112], %f264;
	st.global.f32 	[%rd22+224], %f265;
	st.global.f32 	[%rd22+336], %f266;
	st.global.f32 	[%rd22+448], %f267;
	st.global.f32 	[%rd22+560], %f268;
	st.global.f32 	[%rd22+672], %f269;
	ret;

}
	// .globl	_Z6conv2dPfPKfS_
.visible .entry _Z6conv2dPfPKfS_(
	.param .u64 .ptr .align 1 _Z6conv2dPfPKfS__param_0,
	.param .u64 .ptr .align 1 _Z6conv2dPfPKfS__param_1,
	.param .u64 .ptr .align 1 _Z6conv2dPfPKfS__param_2
)
{
	.reg .pred 	%p<20>;
	.reg .b32 	%r<297>;
	.reg .b32 	%f<637>;
	.reg .b64 	%rd<131>;

	ld.param.u64 	%rd4, [_Z6conv2dPfPKfS__param_0];
	ld.param.u64 	%rd2, [_Z6conv2dPfPKfS__param_1];
	ld.param.u64 	%rd3, [_Z6conv2dPfPKfS__param_2];
	cvta.to.global.u64 	%rd1, %rd4;
	mov.u32 	%r75, %ctaid.x;
	mul.hi.u32 	%r76, %r75, -1840700269;
	shr.u32 	%r1, %r76, 3;
	mul.lo.s32 	%r77, %r1, 14;
	sub.s32 	%r2, %r75, %r77;
	mov.u32 	%r3, %tid.x;
	shr.u32 	%r4, %r3, 5;
	and.b32  	%r5, %r3, 31;
	mov.u32 	%r6, %ntid.x;
	add.s32 	%r78, %r3, %r6;
	max.u32 	%r79, %r78, 1920;
	setp.lt.u32 	%p1, %r78, 1920;
	selp.u32 	%r80, 1, 0, %p1;
	add.s32 	%r81, %r78, %r80;
	sub.s32 	%r82, %r79, %r81;
	div.u32 	%r83, %r82, %r6;
	add.s32 	%r7, %r83, %r80;
	and.b32  	%r84, %r7, 3;
	setp.eq.s32 	%p2, %r84, 3;
	mov.u32 	%r282, %r3;
	@%p2 bra 	$L__BB1_3;
	add.s32 	%r85, %r7, 1;
	and.b32  	%r86, %r85, 3;
	shl.b32 	%r87, %r3, 2;
	mov.u32 	%r88, shared_input;
	add.s32 	%r279, %r88, %r87;
	shl.b32 	%r9, %r6, 2;
	neg.s32 	%r278, %r86;
	mad.lo.s32 	%r282, %r6, %r86, %r3;
$L__BB1_2:
	.pragma "nounroll";
	mov.b32 	%r89, 0;
	st.shared.u32 	[%r279], %r89;
	add.s32 	%r279, %r279, %r9;
	add.s32 	%r278, %r278, 1;
	setp.ne.s32 	%p3, %r278, 0;
	@%p3 bra 	$L__BB1_2;
$L__BB1_3:
	setp.lt.u32 	%p4, %r7, 3;
	@%p4 bra 	$L__BB1_6;
	shl.b32 	%r17, %r6, 2;
	shl.b32 	%r90, %r282, 2;
	mov.u32 	%r91, shared_input;
	add.s32 	%r281, %r91, %r90;
	shl.b32 	%r19, %r6, 4;
	shl.b32 	%r20, %r6, 3;
	mul.lo.s32 	%r21, %r6, 12;
$L__BB1_5:
	mov.b32 	%r92, 0;
	st.shared.u32 	[%r281], %r92;
	add.s32 	%r93, %r281, %r17;
	st.shared.u32 	[%r93], %r92;
	add.s32 	%r94, %r281, %r20;
	st.shared.u32 	[%r94], %r92;
	add.s32 	%r95, %r281, %r21;
	st.shared.u32 	[%r95], %r92;
	add.s32 	%r282, %r282, %r17;
	add.s32 	%r281, %r281, %r19;
	setp.lt.u32 	%p5, %r282, 1920;
	@%p5 bra 	$L__BB1_5;
$L__BB1_6:
	shl.b32 	%r96, %r2, 1;
	shl.b32 	%r26, %r1, 4;
	setp.ne.s32 	%p6, %r2, 0;
	max.u32 	%r27, %r96, 1;
	add.s32 	%r28, %r27, -1;
	min.u32 	%r29, %r96, 25;
	add.s32 	%r30, %r29, 3;
	bar.sync 	0;
	@%p6 bra 	$L__BB1_16;
	setp.lt.u32 	%p13, %r3, 512;
	@%p13 bra 	$L__BB1_8;
	bra.uni 	$L__BB1_25;
$L__BB1_8:
	sub.s32 	%r159, %r30, %r28;
	mul.lo.s32 	%r53, %r159, 28;
	setp.ge.u32 	%p14, %r5, %r53;
	@%p14 bra 	$L__BB1_25;
	add.s32 	%r160, %r26, %r4;
	mul.lo.s32 	%r161, %r28, 28;
	mad.lo.s32 	%r54, %r160, 784, %r161;
	mul.lo.s32 	%r162, %r29, 28;
	sub.s32 	%r163, %r162, %r5;
	mad.lo.s32 	%r164, %r27, -28, %r163;
	add.s32 	%r55, %r164, 111;
	and.b32  	%r165, %r55, 96;
	setp.eq.s32 	%p15, %r165, 96;
	mov.u32 	%r296, %r5;
	@%p15 bra 	$L__BB1_13;
	add.s32 	%r293, %r5, -28;
	mul.lo.s32 	%r166, %r4, 784;
	mad.lo.s32 	%r167, %r1, 12544, %r166;
	mad.lo.s32 	%r168, %r27, 28, %r167;
	add.s32 	%r292, %r168, %r5;
	shl.b32 	%r169, %r5, 2;
	mad.lo.s32 	%r170, %r4, 480, %r169;
	mov.u32 	%r171, shared_input;
	add.s32 	%r172, %r170, %r171;
	add.s32 	%r291, %r172, 124;
	shr.u32 	%r173, %r55, 5;
	add.s32 	%r174, %r173, 1;
	and.b32  	%r175, %r174, 3;
	neg.s32 	%r290, %r175;
	mov.u32 	%r294, %r5;
$L__BB1_11:
	.pragma "nounroll";
	shr.u32 	%r176, %r294, 2;
	mul.hi.u32 	%r177, %r176, 613566757;
	shl.b32 	%r178, %r177, 3;
	add.s32 	%r179, %r291, %r178;
	add.s32 	%r180, %r292, -28;
	mul.wide.u32 	%rd15, %r180, 4;
	add.s64 	%rd16, %rd1, %rd15;
	ld.global.nc.f32 	%f8, [%rd16];
	st.shared.f32 	[%r179], %f8;
	add.s32 	%r294, %r294, 32;
	add.s32 	%r293, %r293, 32;
	add.s32 	%r292, %r292, 32;
	add.s32 	%r291, %r291, 128;
	add.s32 	%r290, %r290, 1;
	setp.ne.s32 	%p16, %r290, 0;
	@%p16 bra 	$L__BB1_11;
	add.s32 	%r296, %r293, 28;
$L__BB1_13:
	setp.lt.u32 	%p17, %r55, 96;
	@%p17 bra 	$L__BB1_25;
	mul.lo.s32 	%r72, %r4, 120;
	mov.u32 	%r189, shared_input;
$L__BB1_15:
	shr.u32 	%r181, %r296, 2;
	mul.hi.u32 	%r182, %r181, 613566757;
	mul.lo.s32 	%r183, %r182, 28;
	sub.s32 	%r184, %r296, %r183;
	add.s32 	%r185, %r54, %r296;
	mul.wide.u32 	%rd17, %r185, 4;
	add.s64 	%rd18, %rd1, %rd17;
	ld.global.nc.f32 	%f9, [%rd18];
	add.s32 	%r186, %r72, %r184;
	mad.lo.s32 	%r187, %r182, 30, %r186;
	shl.b32 	%r188, %r187, 2;
	add.s32 	%r190, %r189, %r188;
	st.shared.f32 	[%r190+124], %f9;
	add.s32 	%r191, %r296, 32;
	shr.u32 	%r192, %r191, 2;
	mul.hi.u32 	%r193, %r192, 613566757;
	mul.lo.s32 	%r194, %r193, 28;
	sub.s32 	%r195, %r191, %r194;
	add.s32 	%r196, %r185, 32;
	mul.wide.u32 	%rd19, %r196, 4;
	add.s64 	%rd20, %rd1, %rd19;
	ld.global.nc.f32 	%f10, [%rd20];
	add.s32 	%r197, %r72, %r195;
	mad.lo.s32 	%r198, %r193, 30, %r197;
	shl.b32 	%r199, %r198, 2;
	add.s32 	%r200, %r189, %r199;
	st.shared.f32 	[%r200+124], %f10;
	add.s32 	%r201, %r296, 64;
	shr.u32 	%r202, %r201, 2;
	mul.hi.u32 	%r203, %r202, 613566757;
	mul.lo.s32 	%r204, %r203, 28;
	sub.s32 	%r205, %r201, %r204;
	add.s32 	%r206, %r185, 64;
	mul.wide.u32 	%rd21, %r206, 4;
	add.s64 	%rd22, %rd1, %rd21;
	ld.global.nc.f32 	%f11, [%rd22];
	add.s32 	%r207, %r72, %r205;
	mad.lo.s32 	%r208, %r203, 30, %r207;
	shl.b32 	%r209, %r208, 2;
	add.s32 	%r210, %r189, %r209;
	st.shared.f32 	[%r210+124], %f11;
	add.s32 	%r211, %r296, 96;
	shr.u32 	%r212, %r211, 2;
	mul.hi.u32 	%r213, %r212, 613566757;
	mul.lo.s32 	%r214, %r213, 28;
	sub.s32 	%r215, %r211, %r214;
	add.s32 	%r216, %r185, 96;
	mul.wide.u32 	%rd23, %r216, 4;
	add.s64 	%rd24, %rd1, %rd23;
	ld.global.nc.f32 	%f12, [%rd24];
	add.s32 	%r217, %r72, %r215;
	mad.lo.s32 	%r218, %r213, 30, %r217;
	shl.b32 	%r219, %r218, 2;
	add.s32 	%r220, %r189, %r219;
	st.shared.f32 	[%r220+124], %f12;
	add.s32 	%r296, %r296, 128;
	setp.lt.u32 	%p18, %r296, %r53;
	@%p18 bra 	$L__BB1_15;
	bra.uni 	$L__BB1_25;
$L__BB1_16:
	setp.gt.u32 	%p7, %r3, 511;
	@%p7 bra 	$L__BB1_25;
	sub.s32 	%r97, %r30, %r28;
	mul.lo.s32 	%r31, %r97, 28;
	setp.ge.u32 	%p8, %r5, %r31;
	@%p8 bra 	$L__BB1_25;
	add.s32 	%r98, %r26, %r4;
	mul.lo.s32 	%r99, %r28, 28;
	mad.lo.s32 	%r32, %r98, 784, %r99;
	mul.lo.s32 	%r100, %r29, 28;
	sub.s32 	%r101, %r100, %r5;
	mad.lo.s32 	%r102, %r27, -28, %r101;
	add.s32 	%r33, %r102, 111;
	and.b32  	%r103, %r33, 96;
	setp.eq.s32 	%p9, %r103, 96;
	mov.u32 	%r289, %r5;
	@%p9 bra 	$L__BB1_22;
	add.s32 	%r286, %r5, -28;
	mul.lo.s32 	%r104, %r4, 784;
	mad.lo.s32 	%r105, %r1, 12544, %r104;
	mad.lo.s32 	%r106, %r27, 28, %r105;
	add.s32 	%r285, %r106, %r5;
	shl.b32 	%r107, %r5, 2;
	mad.lo.s32 	%r108, %r4, 480, %r107;
	mov.u32 	%r109, shared_input;
	add.s32 	%r110, %r108, %r109;
	add.s32 	%r284, %r110, 4;
	shr.u32 	%r111, %r33, 5;
	add.s32 	%r112, %r111, 1;
	and.b32  	%r113, %r112, 3;
	neg.s32 	%r283, %r113;
	mov.u32 	%r287, %r5;
$L__BB1_20:
	.pragma "nounroll";
	shr.u32 	%r114, %r287, 2;
	mul.hi.u32 	%r115, %r114, 613566757;
	shl.b32 	%r116, %r115, 3;
	add.s32 	%r117, %r284, %r116;
	add.s32 	%r118, %r285, -28;
	mul.wide.u32 	%rd5, %r118, 4;
	add.s64 	%rd6, %rd1, %rd5;
	ld.global.nc.f32 	%f3, [%rd6];
	st.shared.f32 	[%r117], %f3;
	add.s32 	%r287, %r287, 32;
	add.s32 	%r286, %r286, 32;
	add.s32 	%r285, %r285, 32;
	add.s32 	%r284, %r284, 128;
	add.s32 	%r283, %r283, 1;
	setp.ne.s32 	%p10, %r283, 0;
	@%p10 bra 	$L__BB1_20;
	add.s32 	%r289, %r286, 28;
$L__BB1_22:
	setp.lt.u32 	%p11, %r33, 96;
	@%p11 bra 	$L__BB1_25;
	mul.lo.s32 	%r50, %r4, 120;
	mov.u32 	%r127, shared_input;
$L__BB1_24:
	shr.u32 	%r119, %r289, 2;
	mul.hi.u32 	%r120, %r119, 613566757;
	mul.lo.s32 	%r121, %r120, 28;
	sub.s32 	%r122, %r289, %r121;
	add.s32 	%r123, %r32, %r289;
	mul.wide.u32 	%rd7, %r123, 4;
	add.s64 	%rd8, %rd1, %rd7;
	ld.global.nc.f32 	%f4, [%rd8];
	add.s32 	%r124, %r50, %r122;
	mad.lo.s32 	%r125, %r120, 30, %r124;
	shl.b32 	%r126, %r125, 2;
	add.s32 	%r128, %r127, %r126;
	st.shared.f32 	[%r128+4], %f4;
	add.s32 	%r129, %r289, 32;
	shr.u32 	%r130, %r129, 2;
	mul.hi.u32 	%r131, %r130, 613566757;
	mul.lo.s32 	%r132, %r131, 28;
	sub.s32 	%r133, %r129, %r132;
	add.s32 	%r134, %r123, 32;
	mul.wide.u32 	%rd9, %r134, 4;
	add.s64 	%rd10, %rd1, %rd9;
	ld.global.nc.f32 	%f5, [%rd10];
	add.s32 	%r135, %r50, %r133;
	mad.lo.s32 	%r136, %r131, 30, %r135;
	shl.b32 	%r137, %r136, 2;
	add.s32 	%r138, %r127, %r137;
	st.shared.f32 	[%r138+4], %f5;
	add.s32 	%r139, %r289, 64;
	shr.u32 	%r140, %r139, 2;
	mul.hi.u32 	%r141, %r140, 613566757;
	mul.lo.s32 	%r142, %r141, 28;
	sub.s32 	%r143, %r139, %r142;
	add.s32 	%r144, %r123, 64;
	mul.wide.u32 	%rd11, %r144, 4;
	add.s64 	%rd12, %rd1, %rd11;
	ld.global.nc.f32 	%f6, [%rd12];
	add.s32 	%r145, %r50, %r143;
	mad.lo.s32 	%r146, %r141, 30, %r145;
	shl.b32 	%r147, %r146, 2;
	add.s32 	%r148, %r127, %r147;
	st.shared.f32 	[%r148+4], %f6;
	add.s32 	%r149, %r289, 96;
	shr.u32 	%r150, %r149, 2;
	mul.hi.u32 	%r151, %r150, 613566757;
	mul.lo.s32 	%r152, %r151, 28;
	sub.s32 	%r153, %r149, %r152;
	add.s32 	%r154, %r123, 96;
	mul.wide.u32 	%rd13, %r154, 4;
	add.s64 	%rd14, %rd1, %rd13;
	ld.global.nc.f32 	%f7, [%rd14];
	add.s32 	%r155, %r50, %r153;
	mad.lo.s32 	%r156, %r151, 30, %r155;
	shl.b32 	%r157, %r156, 2;
	add.s32 	%r158, %r127, %r157;
	st.shared.f32 	[%r158+4], %f7;
	add.s32 	%r289, %r289, 128;
	setp.lt.u32 	%p12, %r289, %r31;
	@%p12 bra 	$L__BB1_24;
$L__BB1_25:
	cvta.to.global.u64 	%rd25, %rd2;
	bar.sync 	0;
	mul.lo.s32 	%r221, %r1, 4608;
	or.b32  	%r222, %r221, %r5;
	mul.wide.u32 	%rd26, %r222, 4;
	add.s64 	%rd27, %rd25, %rd26;
	ld.global.nc.f32 	%f13, [%rd27];
	ld.global.nc.f32 	%f14, [%rd27+128];
	ld.global.nc.f32 	%f15, [%rd27+256];
	ld.global.nc.f32 	%f16, [%rd27+384];
	ld.global.nc.f32 	%f17, [%rd27+512];
	ld.global.nc.f32 	%f18, [%rd27+640];
	ld.global.nc.f32 	%f19, [%rd27+768];
	ld.global.nc.f32 	%f20, [%rd27+896];
	ld.global.nc.f32 	%f21, [%rd27+1024];
	shl.b32 	%r223, %r4, 2;
	mov.u32 	%r224, shared_input;
	add.s32 	%r225, %r224, %r223;
	ld.shared.f32 	%f22, [%r225];
	fma.rn.f32 	%f23, %f22, %f13, 0f00000000;
	ld.shared.f32 	%f24, [%r225+4];
	fma.rn.f32 	%f25, %f24, %f14, %f23;
	ld.shared.f32 	%f26, [%r225+8];
	fma.rn.f32 	%f27, %f26, %f15, %f25;
	ld.shared.f32 	%f28, [%r225+120];
	fma.rn.f32 	%f29, %f28, %f13, 0f00000000;
	fma.rn.f32 	%f30, %f28, %f16, %f27;
	ld.shared.f32 	%f31, [%r225+124];
	fma.rn.f32 	%f32, %f31, %f14, %f29;
	fma.rn.f32 	%f33, %f31, %f17, %f30;
	ld.shared.f32 	%f34, [%r225+128];
	fma.rn.f32 	%f35, %f34, %f15, %f32;
	fma.rn.f32 	%f36, %f34, %f18, %f33;
	ld.shared.f32 	%f37, [%r225+240];
	fma.rn.f32 	%f38, %f37, %f16, %f35;
	fma.rn.f32 	%f39, %f37, %f19, %f36;
	ld.shared.f32 	%f40, [%r225+244];
	fma.rn.f32 	%f41, %f40, %f17, %f38;
	fma.rn.f32 	%f42, %f40, %f20, %f39;
	ld.shared.f32 	%f43, [%r225+248];
	fma.rn.f32 	%f44, %f43, %f18, %f41;
	fma.rn.f32 	%f45, %f43, %f21, %f42;
	ld.shared.f32 	%f46, [%r225+360];
	fma.rn.f32 	%f47, %f46, %f19, %f44;
	ld.shared.f32 	%f48, [%r225+364];
	fma.rn.f32 	%f49, %f48, %f20, %f47;
	ld.shared.f32 	%f50, [%r225+368];
	fma.rn.f32 	%f51, %f50, %f21, %f49;
	ld.global.nc.f32 	%f52, [%rd27+1152];
	ld.global.nc.f32 	%f53, [%rd27+1280];
	ld.global.nc.f32 	%f54, [%rd27+1408];
	ld.global.nc.f32 	%f55, [%rd27+1536];
	ld.global.nc.f32 	%f56, [%rd27+1664];
	ld.global.nc.f32 	%f57, [%rd27+1792];
	ld.global.nc.f32 	%f58, [%rd27+1920];
	add.s32 	%r226, %r222, 512;
	mul.wide.u32 	%rd28, %r226, 4;
	add.s64 	%rd29, %rd25, %rd28;
	ld.global.nc.f32 	%f59, [%rd29];
	add.s32 	%r227, %r222, 544;
	mul.wide.u32 	%rd30, %r227, 4;
	add.s64 	%rd31, %rd25, %rd30;
	ld.global.nc.f32 	%f60, [%rd31];
	ld.shared.f32 	%f61, [%r225+480];
	fma.rn.f32 	%f62, %f61, %f52, %f45;
	ld.shared.f32 	%f63, [%r225+484];
	fma.rn.f32 	%f64, %f63, %f53, %f62;
	ld.shared.f32 	%f65, [%r225+488];
	fma.rn.f32 	%f66, %f65, %f54, %f64;
	ld.shared.f32 	%f67, [%r225+600];
	fma.rn.f32 	%f68, %f67, %f52, %f51;
	fma.rn.f32 	%f69, %f67, %f55, %f66;
	ld.shared.f32 	%f70, [%r225+604];
	fma.rn.f32 	%f71, %f70, %f53, %f68;
	fma.rn.f32 	%f72, %f70, %f56, %f69;
	ld.shared.f32 	%f73, [%r225+608];
	fma.rn.f32 	%f74, %f73, %f54, %f71;
	fma.rn.f32 	%f75, %f73, %f57, %f72;
	ld.shared.f32 	%f76, [%r225+720];
	fma.rn.f32 	%f77, %f76, %f55, %f74;
	fma.rn.f32 	%f78, %f76, %f58, %f75;
	ld.shared.f32 	%f79, [%r225+724];
	fma.rn.f32 	%f80, %f79, %f56, %f77;
	fma.rn.f32 	%f81, %f79, %f59, %f78;
	ld.shared.f32 	%f82, [%r225+728];
	fma.rn.f32 	%f83, %f82, %f57, %f80;
	fma.rn.f32 	%f84, %f82, %f60, %f81;
	ld.shared.f32 	%f85, [%r225+840];
	fma.rn.f32 	%f86, %f85, %f58, %f83;
	ld.shared.f32 	%f87, [%r225+844];
	fma.rn.f32 	%f88, %f87, %f59, %f86;
	ld.shared.f32 	%f89, [%r225+848];
	fma.rn.f32 	%f90, %f89, %f60, %f88;
	add.s32 	%r228, %r222, 576;
	mul.wide.u32 	%rd32, %r228, 4;
	add.s64 	%rd33, %rd25, %rd32;
	ld.global.nc.f32 	%f91, [%rd33];
	ld.global.nc.f32 	%f92, [%rd33+128];
	ld.global.nc.f32 	%f93, [%rd33+256];
	ld.global.nc.f32 	%f94, [%rd33+384];
	ld.global.nc.f32 	%f95, [%rd33+512];
	ld.global.nc.f32 	%f96, [%rd33+640];
	ld.global.nc.f32 	%f97, [%rd33+768];
	ld.global.nc.f32 	%f98, [%rd33+896];
	ld.global.nc.f32 	%f99, [%rd33+1024];
	ld.shared.f32 	%f100, [%r225+960];
	fma.rn.f32 	%f101, %f100, %f91, %f84;
	ld.shared.f32 	%f102, [%r225+964];
	fma.rn.f32 	%f103, %f102, %f92, %f101;
	ld.shared.f32 	%f104, [%r225+968];
	fma.rn.f32 	%f105, %f104, %f93, %f103;
	ld.shared.f32 	%f106, [%r225+1080];
	fma.rn.f32 	%f107, %f106, %f91, %f90;
	fma.rn.f32 	%f108, %f106, %f94, %f105;
	ld.shared.f32 	%f109, [%r225+1084];
	fma.rn.f32 	%f110, %f109, %f92, %f107;
	fma.rn.f32 	%f111, %f109, %f95, %f108;
	ld.shared.f32 	%f112, [%r225+1088];
	fma.rn.f32 	%f113, %f112, %f93, %f110;
	fma.rn.f32 	%f114, %f112, %f96, %f111;
	ld.shared.f32 	%f115, [%r225+1200];
	fma.rn.f32 	%f116, %f115, %f94, %f113;
	fma.rn.f32 	%f117, %f115, %f97, %f114;
	ld.shared.f32 	%f118, [%r225+1204];
	fma.rn.f32 	%f119, %f118, %f95, %f116;
	fma.rn.f32 	%f120, %f118, %f98, %f117;
	ld.shared.f32 	%f121, [%r225+1208];
	fma.rn.f32 	%f122, %f121, %f96, %f119;
	fma.rn.f32 	%f123, %f121, %f99, %f120;
	ld.shared.f32 	%f124, [%r225+1320];
	fma.rn.f32 	%f125, %f124, %f97, %f122;
	ld.shared.f32 	%f126, [%r225+1324];
	fma.rn.f32 	%f127, %f126, %f98, %f125;
	ld.shared.f32 	%f128, [%r225+1328];
	fma.rn.f32 	%f129, %f128, %f99, %f127;
	add.s32 	%r229, %r222, 864;
	mul.wide.u32 	%rd34, %r229, 4;
	add.s64 	%rd35, %rd25, %rd34;
	ld.global.nc.f32 	%f130, [%rd35];
	ld.global.nc.f32 	%f131, [%rd35+128];
	ld.global.nc.f32 	%f132, [%rd35+256];
	ld.global.nc.f32 	%f133, [%rd35+384];
	ld.global.nc.f32 	%f134, [%rd35+512];
	add.s32 	%r230, %r222, 1024;
	mul.wide.u32 	%rd36, %r230, 4;
	add.s64 	%rd37, %rd25, %rd36;
	ld.global.nc.f32 	%f135, [%rd37];
	add.s32 	%r231, %r222, 1056;
	mul.wide.u32 	%rd38, %r231, 4;
	add.s64 	%rd39, %rd25, %rd38;
	ld.global.nc.f32 	%f136, [%rd39];
	add.s32 	%r232, %r222, 1088;
	mul.wide.u32 	%rd40, %r232, 4;
	add.s64 	%rd41, %rd25, %rd40;
	ld.global.nc.f32 	%f137, [%rd41];
	add.s32 	%r233, %r222, 1120;
	mul.wide.u32 	%rd42, %r233, 4;
	add.s64 	%rd43, %rd25, %rd42;
	ld.global.nc.f32 	%f138, [%rd43];
	ld.shared.f32 	%f139, [%r225+1440];
	fma.rn.f32 	%f140, %f139, %f130, %f123;
	ld.shared.f32 	%f141, [%r225+1444];
	fma.rn.f32 	%f142, %f141, %f131, %f140;
	ld.shared.f32 	%f143, [%r225+1448];
	fma.rn.f32 	%f144, %f143, %f132, %f142;
	ld.shared.f32 	%f145, [%r225+1560];
	fma.rn.f32 	%f146, %f145, %f130, %f129;
	fma.rn.f32 	%f147, %f145, %f133, %f144;
	ld.shared.f32 	%f148, [%r225+1564];
	fma.rn.f32 	%f149, %f148, %f131, %f146;
	fma.rn.f32 	%f150, %f148, %f134, %f147;
	ld.shared.f32 	%f151, [%r225+1568];
	fma.rn.f32 	%f152, %f151, %f132, %f149;
	fma.rn.f32 	%f153, %f151, %f135, %f150;
	ld.shared.f32 	%f154, [%r225+1680];
	fma.rn.f32 	%f155, %f154, %f133, %f152;
	fma.rn.f32 	%f156, %f154, %f136, %f153;
	ld.shared.f32 	%f157, [%r225+1684];
	fma.rn.f32 	%f158, %f157, %f134, %f155;
	fma.rn.f32 	%f159, %f157, %f137, %f156;
	ld.shared.f32 	%f160, [%r225+1688];
	fma.rn.f32 	%f161, %f160, %f135, %f158;
	fma.rn.f32 	%f162, %f160, %f138, %f159;
	ld.shared.f32 	%f163, [%r225+1800];
	fma.rn.f32 	%f164, %f163, %f136, %f161;
	ld.shared.f32 	%f165, [%r225+1804];
	fma.rn.f32 	%f166, %f165, %f137, %f164;
	ld.shared.f32 	%f167, [%r225+1808];
	fma.rn.f32 	%f168, %f167, %f138, %f166;
	add.s32 	%r234, %r222, 1152;
	mul.wide.u32 	%rd44, %r234, 4;
	add.s64 	%rd45, %rd25, %rd44;
	ld.global.nc.f32 	%f169, [%rd45];
	ld.global.nc.f32 	%f170, [%rd45+128];
	ld.global.nc.f32 	%f171, [%rd45+256];
	ld.global.nc.f32 	%f172, [%rd45+384];
	ld.global.nc.f32 	%f173, [%rd45+512];
	ld.global.nc.f32 	%f174, [%rd45+640];
	ld.global.nc.f32 	%f175, [%rd45+768];
	ld.global.nc.f32 	%f176, [%rd45+896];
	ld.global.nc.f32 	%f177, [%rd45+1024];
	ld.shared.f32 	%f178, [%r225+1920];
	fma.rn.f32 	%f179, %f178, %f169, %f162;
	ld.shared.f32 	%f180, [%r225+1924];
	fma.rn.f32 	%f181, %f180, %f170, %f179;
	ld.shared.f32 	%f182, [%r225+1928];
	fma.rn.f32 	%f183, %f182, %f171, %f181;
	ld.shared.f32 	%f184, [%r225+2040];
	fma.rn.f32 	%f185, %f184, %f169, %f168;
	fma.rn.f32 	%f186, %f184, %f172, %f183;
	ld.shared.f32 	%f187, [%r225+2044];
	fma.rn.f32 	%f188, %f187, %f170, %f185;
	fma.rn.f32 	%f189, %f187, %f173, %f186;
	ld.shared.f32 	%f190, [%r225+2048];
	fma.rn.f32 	%f191, %f190, %f171, %f188;
	fma.rn.f32 	%f192, %f190, %f174, %f189;
	ld.shared.f32 	%f193, [%r225+2160];
	fma.rn.f32 	%f194, %f193, %f172, %f191;
	fma.rn.f32 	%f195, %f193, %f175, %f192;
	ld.shared.f32 	%f196, [%r225+2164];
	fma.rn.f32 	%f197, %f196, %f173, %f194;
	fma.rn.f32 	%f198, %f196, %f176, %f195;
	ld.shared.f32 	%f199, [%r225+2168];
	fma.rn.f32 	%f200, %f199, %f174, %f197;
	fma.rn.f32 	%f201, %f199, %f177, %f198;
	ld.shared.f32 	%f202, [%r225+2280];
	fma.rn.f32 	%f203, %f202, %f175, %f200;
	ld.shared.f32 	%f204, [%r225+2284];
	fma.rn.f32 	%f205, %f204, %f176, %f203;
	ld.shared.f32 	%f206, [%r225+2288];
	fma.rn.f32 	%f207, %f206, %f177, %f205;
	add.s32 	%r235, %r222, 1440;
	mul.wide.u32 	%rd46, %r235, 4;
	add.s64 	%rd47, %rd25, %rd46;
	ld.global.nc.f32 	%f208, [%rd47];
	ld.global.nc.f32 	%f209, [%rd47+128];
	ld.global.nc.f32 	%f210, [%rd47+256];
	add.s32 	%r236, %r222, 1536;
	mul.wide.u32 	%rd48, %r236, 4;
	add.s64 	%rd49, %rd25, %rd48;
	ld.global.nc.f32 	%f211, [%rd49];
	add.s32 	%r237, %r222, 1568;
	mul.wide.u32 	%rd50, %r237, 4;
	add.s64 	%rd51, %rd25, %rd50;
	ld.global.nc.f32 	%f212, [%rd51];
	add.s32 	%r238, %r222, 1600;
	mul.wide.u32 	%rd52, %r238, 4;
	add.s64 	%rd53, %rd25, %rd52;
	ld.global.nc.f32 	%f213, [%rd53];
	add.s32 	%r239, %r222, 1632;
	mul.wide.u32 	%rd54, %r239, 4;
	add.s64 	%rd55, %rd25, %rd54;
	ld.global.nc.f32 	%f214, [%rd55];
	add.s32 	%r240, %r222, 1664;
	mul.wide.u32 	%rd56, %r240, 4;
	add.s64 	%rd57, %rd25, %rd56;
	ld.global.nc.f32 	%f215, [%rd57];
	add.s32 	%r241, %r222, 1696;
	mul.wide.u32 	%rd58, %r241, 4;
	add.s64 	%rd59, %rd25, %rd58;
	ld.global.nc.f32 	%f216, [%rd59];
	ld.shared.f32 	%f217, [%r225+2400];
	fma.rn.f32 	%f218, %f217, %f208, %f201;
	ld.shared.f32 	%f219, [%r225+2404];
	fma.rn.f32 	%f220, %f219, %f209, %f218;
	ld.shared.f32 	%f221, [%r225+2408];
	fma.rn.f32 	%f222, %f221, %f210, %f220;
	ld.shared.f32 	%f223, [%r225+2520];
	fma.rn.f32 	%f224, %f223, %f208, %f207;
	fma.rn.f32 	%f225, %f223, %f211, %f222;
	ld.shared.f32 	%f226, [%r225+2524];
	fma.rn.f32 	%f227, %f226, %f209, %f224;
	fma.rn.f32 	%f228, %f226, %f212, %f225;
	ld.shared.f32 	%f229, [%r225+2528];
	fma.rn.f32 	%f230, %f229, %f210, %f227;
	fma.rn.f32 	%f231, %f229, %f213, %f228;
	ld.shared.f32 	%f232, [%r225+2640];
	fma.rn.f32 	%f233, %f232, %f211, %f230;
	fma.rn.f32 	%f234, %f232, %f214, %f231;
	ld.shared.f32 	%f235, [%r225+2644];
	fma.rn.f32 	%f236, %f235, %f212, %f233;
	fma.rn.f32 	%f237, %f235, %f215, %f234;
	ld.shared.f32 	%f238, [%r225+2648];
	fma.rn.f32 	%f239, %f238, %f213, %f236;
	fma.rn.f32 	%f240, %f238, %f216, %f237;
	ld.shared.f32 	%f241, [%r225+2760];
	fma.rn.f32 	%f242, %f241, %f214, %f239;
	ld.shared.f32 	%f243, [%r225+2764];
	fma.rn.f32 	%f244, %f243, %f215, %f242;
	ld.shared.f32 	%f245, [%r225+2768];
	fma.rn.f32 	%f246, %f245, %f216, %f244;
	add.s32 	%r242, %r222, 1728;
	mul.wide.u32 	%rd60, %r242, 4;
	add.s64 	%rd61, %rd25, %rd60;
	ld.global.nc.f32 	%f247, [%rd61];
	ld.global.nc.f32 	%f248, [%rd61+128];
	ld.global.nc.f32 	%f249, [%rd61+256];
	ld.global.nc.f32 	%f250, [%rd61+384];
	ld.global.nc.f32 	%f251, [%rd61+512];
	ld.global.nc.f32 	%f252, [%rd61+640];
	ld.global.nc.f32 	%f253, [%rd61+768];
	ld.global.nc.f32 	%f254, [%rd61+896];
	ld.global.nc.f32 	%f255, [%rd61+1024];
	ld.shared.f32 	%f256, [%r225+2880];
	fma.rn.f32 	%f257, %f256, %f247, %f240;
	ld.shared.f32 	%f258, [%r225+2884];
	fma.rn.f32 	%f259, %f258, %f248, %f257;
	ld.shared.f32 	%f260, [%r225+2888];
	fma.rn.f32 	%f261, %f260, %f249, %f259;
	ld.shared.f32 	%f262, [%r225+3000];
	fma.rn.f32 	%f263, %f262, %f247, %f246;
	fma.rn.f32 	%f264, %f262, %f250, %f261;
	ld.shared.f32 	%f265, [%r225+3004];
	fma.rn.f32 	%f266, %f265, %f248, %f263;
	fma.rn.f32 	%f267, %f265, %f251, %f264;
	ld.shared.f32 	%f268, [%r225+3008];
	fma.rn.f32 	%f269, %f268, %f249, %f266;
	fma.rn.f32 	%f270, %f268, %f252, %f267;
	ld.shared.f32 	%f271, [%r225+3120];
	fma.rn.f32 	%f272, %f271, %f250, %f269;
	fma.rn.f32 	%f273, %f271, %f253, %f270;
	ld.shared.f32 	%f274, [%r225+3124];
	fma.rn.f32 	%f275, %f274, %f251, %f272;
	fma.rn.f32 	%f276, %f274, %f254, %f273;
	ld.shared.f32 	%f277, [%r225+3128];
	fma.rn.f32 	%f278, %f277, %f252, %f275;
	fma.rn.f32 	%f279, %f277, %f255, %f276;
	ld.shared.f32 	%f280, [%r225+3240];
	fma.rn.f32 	%f281, %f280, %f253, %f278;
	ld.shared.f32 	%f282, [%r225+3244];
	fma.rn.f32 	%f283, %f282, %f254, %f281;
	ld.shared.f32 	%f284, [%r225+3248];
	fma.rn.f32 	%f285, %f284, %f255, %f283;
	add.s32 	%r243, %r222, 2016;
	mul.wide.u32 	%rd62, %r243, 4;
	add.s64 	%rd63, %rd25, %rd62;
	ld.global.nc.f32 	%f286, [%rd63];
	add.s32 	%r244, %r222, 2048;
	mul.wide.u32 	%rd64, %r244, 4;
	add.s64 	%rd65, %rd25, %rd64;
	ld.global.nc.f32 	%f287, [%rd65];
	add.s32 	%r245, %r222, 2080;
	mul.wide.u32 	%rd66, %r245, 4;
	add.s64 	%rd67, %rd25, %rd66;
	ld.global.nc.f32 	%f288, [%rd67];
	add.s32 	%r246, %r222, 2112;
	mul.wide.u32 	%rd68, %r246, 4;
	add.s64 	%rd69, %rd25, %rd68;
	ld.global.nc.f32 	%f289, [%rd69];
	add.s32 	%r247, %r222, 2144;
	mul.wide.u32 	%rd70, %r247, 4;
	add.s64 	%rd71, %rd25, %rd70;
	ld.global.nc.f32 	%f290, [%rd71];
	add.s32 	%r248, %r222, 2176;
	mul.wide.u32 	%rd72, %r248, 4;
	add.s64 	%rd73, %rd25, %rd72;
	ld.global.nc.f32 	%f291, [%rd73];
	add.s32 	%r249, %r222, 2208;
	mul.wide.u32 	%rd74, %r249, 4;
	add.s64 	%rd75, %rd25, %rd74;
	ld.global.nc.f32 	%f292, [%rd75];
	add.s32 	%r250, %r222, 2240;
	mul.wide.u32 	%rd76, %r250, 4;
	add.s64 	%rd77, %rd25, %rd76;
	ld.global.nc.f32 	%f293, [%rd77];
	add.s32 	%r251, %r222, 2272;
	mul.wide.u32 	%rd78, %r251, 4;
	add.s64 	%rd79, %rd25, %rd78;
	ld.global.nc.f32 	%f294, [%rd79];
	ld.shared.f32 	%f295, [%r225+3360];
	fma.rn.f32 	%f296, %f295, %f286, %f279;
	ld.shared.f32 	%f297, [%r225+3364];
	fma.rn.f32 	%f298, %f297, %f287, %f296;
	ld.shared.f32 	%f299, [%r225+3368];
	fma.rn.f32 	%f300, %f299, %f288, %f298;
	ld.shared.f32 	%f301, [%r225+3480];
	fma.rn.f32 	%f302, %f301, %f286, %f285;
	fma.rn.f32 	%f303, %f301, %f289, %f300;
	ld.shared.f32 	%f304, [%r225+3484];
	fma.rn.f32 	%f305, %f304, %f287, %f302;
	fma.rn.f32 	%f306, %f304, %f290, %f303;
	ld.shared.f32 	%f307, [%r225+3488];
	fma.rn.f32 	%f308, %f307, %f288, %f305;
	fma.rn.f32 	%f309, %f307, %f291, %f306;
	ld.shared.f32 	%f310, [%r225+3600];
	fma.rn.f32 	%f311, %f310, %f289, %f308;
	fma.rn.f32 	%f312, %f310, %f292, %f309;
	ld.shared.f32 	%f313, [%r225+3604];
	fma.rn.f32 	%f314, %f313, %f290, %f311;
	fma.rn.f32 	%f315, %f313, %f293, %f312;
	ld.shared.f32 	%f316, [%r225+3608];
	fma.rn.f32 	%f317, %f316, %f291, %f314;
	fma.rn.f32 	%f318, %f316, %f294, %f315;
	ld.shared.f32 	%f319, [%r225+3720];
	fma.rn.f32 	%f320, %f319, %f292, %f317;
	ld.shared.f32 	%f321, [%r225+3724];
	fma.rn.f32 	%f322, %f321, %f293, %f320;
	ld.shared.f32 	%f323, [%r225+3728];
	fma.rn.f32 	%f324, %f323, %f294, %f322;
	add.s32 	%r252, %r222, 2304;
	mul.wide.u32 	%rd80, %r252, 4;
	add.s64 	%rd81, %rd25, %rd80;
	ld.global.nc.f32 	%f325, [%rd81];
	ld.global.nc.f32 	%f326, [%rd81+128];
	ld.global.nc.f32 	%f327, [%rd81+256];
	ld.global.nc.f32 	%f328, [%rd81+384];
	ld.global.nc.f32 	%f329, [%rd81+512];
	ld.global.nc.f32 	%f330, [%rd81+640];
	ld.global.nc.f32 	%f331, [%rd81+768];
	ld.global.nc.f32 	%f332, [%rd81+896];
	add.s32 	%r253, %r222, 2560;
	mul.wide.u32 	%rd82, %r253, 4;
	add.s64 	%rd83, %rd25, %rd82;
	ld.global.nc.f32 	%f333, [%rd83];
	ld.shared.f32 	%f334, [%r225+3840];
	fma.rn.f32 	%f335, %f334, %f325, %f318;
	ld.shared.f32 	%f336, [%r225+3844];
	fma.rn.f32 	%f337, %f336, %f326, %f335;
	ld.shared.f32 	%f338, [%r225+3848];
	fma.rn.f32 	%f339, %f338, %f327, %f337;
	ld.shared.f32 	%f340, [%r225+3960];
	fma.rn.f32 	%f341, %f340, %f325, %f324;
	fma.rn.f32 	%f342, %f340, %f328, %f339;
	ld.shared.f32 	%f343, [%r225+3964];
	fma.rn.f32 	%f344, %f343, %f326, %f341;
	fma.rn.f32 	%f345, %f343, %f329, %f342;
	ld.shared.f32 	%f346, [%r225+3968];
	fma.rn.f32 	%f347, %f346, %f327, %f344;
	fma.rn.f32 	%f348, %f346, %f330, %f345;
	ld.shared.f32 	%f349, [%r225+4080];
	fma.rn.f32 	%f350, %f349, %f328, %f347;
	fma.rn.f32 	%f351, %f349, %f331, %f348;
	ld.shared.f32 	%f352, [%r225+4084];
	fma.rn.f32 	%f353, %f352, %f329, %f350;
	fma.rn.f32 	%f354, %f352, %f332, %f351;
	ld.shared.f32 	%f355, [%r225+4088];
	fma.rn.f32 	%f356, %f355, %f330, %f353;
	fma.rn.f32 	%f357, %f355, %f333, %f354;
	ld.shared.f32 	%f358, [%r225+4200];
	fma.rn.f32 	%f359, %f358, %f331, %f356;
	ld.shared.f32 	%f360, [%r225+4204];
	fma.rn.f32 	%f361, %f360, %f332, %f359;
	ld.shared.f32 	%f362, [%r225+4208];
	fma.rn.f32 	%f363, %f362, %f333, %f361;
	add.s32 	%r254, %r222, 2592;
	mul.wide.u32 	%rd84, %r254, 4;
	add.s64 	%rd85, %rd25, %rd84;
	ld.global.nc.f32 	%f364, [%rd85];
	ld.global.nc.f32 	%f365, [%rd85+128];
	ld.global.nc.f32 	%f366, [%rd85+256];
	ld.global.nc.f32 	%f367, [%rd85+384];
	ld.global.nc.f32 	%f368, [%rd85+512];
	ld.global.nc.f32 	%f369, [%rd85+640];
	ld.global.nc.f32 	%f370, [%rd85+768];
	ld.global.nc.f32 	%f371, [%rd85+896];
	ld.global.nc.f32 	%f372, [%rd85+1024];
	ld.shared.f32 	%f373, [%r225+4320];
	fma.rn.f32 	%f374, %f373, %f364, %f357;
	ld.shared.f32 	%f375, [%r225+4324];
	fma.rn.f32 	%f376, %f375, %f365, %f374;
	ld.shared.f32 	%f377, [%r225+4328];
	fma.rn.f32 	%f378, %f377, %f366, %f376;
	ld.shared.f32 	%f379, [%r225+4440];
	fma.rn.f32 	%f380, %f379, %f364, %f363;
	fma.rn.f32 	%f381, %f379, %f367, %f378;
	ld.shared.f32 	%f382, [%r225+4444];
	fma.rn.f32 	%f383, %f382, %f365, %f380;
	fma.rn.f32 	%f384, %f382, %f368, %f381;
	ld.shared.f32 	%f385, [%r225+4448];
	fma.rn.f32 	%f386, %f385, %f366, %f383;
	fma.rn.f32 	%f387, %f385, %f369, %f384;
	ld.shared.f32 	%f388, [%r225+4560];
	fma.rn.f32 	%f389, %f388, %f367, %f386;
	fma.rn.f32 	%f390, %f388, %f370, %f387;
	ld.shared.f32 	%f391, [%r225+4564];
	fma.rn.f32 	%f392, %f391, %f368, %f389;
	fma.rn.f32 	%f393, %f391, %f371, %f390;
	ld.shared.f32 	%f394, [%r225+4568];
	fma.rn.f32 	%f395, %f394, %f369, %f392;
	fma.rn.f32 	%f396, %f394, %f372, %f393;
	ld.shared.f32 	%f397, [%r225+4680];
	fma.rn.f32 	%f398, %f397, %f370, %f395;
	ld.shared.f32 	%f399, [%r225+4684];
	fma.rn.f32 	%f400, %f399, %f371, %f398;
	ld.shared.f32 	%f401, [%r225+4688];
	fma.rn.f32 	%f402, %f401, %f372, %f400;
	add.s32 	%r255, %r222, 2880;
	mul.wide.u32 	%rd86, %r255, 4;
	add.s64 	%rd87, %rd25, %rd86;
	ld.global.nc.f32 	%f403, [%rd87];
	ld.global.nc.f32 	%f404, [%rd87+128];
	ld.global.nc.f32 	%f405, [%rd87+256];
	ld.global.nc.f32 	%f406, [%rd87+384];
	ld.global.nc.f32 	%f407, [%rd87+512];
	ld.global.nc.f32 	%f408, [%rd87+640];
	add.s32 	%r256, %r222, 3072;
	mul.wide.u32 	%rd88, %r256, 4;
	add.s64 	%rd89, %rd25, %rd88;
	ld.global.nc.f32 	%f409, [%rd89];
	add.s32 	%r257, %r222, 3104;
	mul.wide.u32 	%rd90, %r257, 4;
	add.s64 	%rd91, %rd25, %rd90;
	ld.global.nc.f32 	%f410, [%rd91];
	add.s32 	%r258, %r222, 3136;
	mul.wide.u32 	%rd92, %r258, 4;
	add.s64 	%rd93, %rd25, %rd92;
	ld.global.nc.f32 	%f411, [%rd93];
	ld.shared.f32 	%f412, [%r225+4800];
	fma.rn.f32 	%f413, %f412, %f403, %f396;
	ld.shared.f32 	%f414, [%r225+4804];
	fma.rn.f32 	%f415, %f414, %f404, %f413;
	ld.shared.f32 	%f416, [%r225+4808];
	fma.rn.f32 	%f417, %f416, %f405, %f415;
	ld.shared.f32 	%f418, [%r225+4920];
	fma.rn.f32 	%f419, %f418, %f403, %f402;
	fma.rn.f32 	%f420, %f418, %f406, %f417;
	ld.shared.f32 	%f421, [%r225+4924];
	fma.rn.f32 	%f422, %f421, %f404, %f419;
	fma.rn.f32 	%f423, %f421, %f407, %f420;
	ld.shared.f32 	%f424, [%r225+4928];
	fma.rn.f32 	%f425, %f424, %f405, %f422;
	fma.rn.f32 	%f426, %f424, %f408, %f423;
	ld.shared.f32 	%f427, [%r225+5040];
	fma.rn.f32 	%f428, %f427, %f406, %f425;
	fma.rn.f32 	%f429, %f427, %f409, %f426;
	ld.shared.f32 	%f430, [%r225+5044];
	fma.rn.f32 	%f431, %f430, %f407, %f428;
	fma.rn.f32 	%f432, %f430, %f410, %f429;
	ld.shared.f32 	%f433, [%r225+5048];
	fma.rn.f32 	%f434, %f433, %f408, %f431;
	fma.rn.f32 	%f435, %f433, %f411, %f432;
	ld.shared.f32 	%f436, [%r225+5160];
	fma.rn.f32 	%f437, %f436, %f409, %f434;
	ld.shared.f32 	%f438, [%r225+5164];
	fma.rn.f32 	%f439, %f438, %f410, %f437;
	ld.shared.f32 	%f440, [%r225+5168];
	fma.rn.f32 	%f441, %f440, %f411, %f439;
	add.s32 	%r259, %r222, 3168;
	mul.wide.u32 	%rd94, %r259, 4;
	add.s64 	%rd95, %rd25, %rd94;
	ld.global.nc.f32 	%f442, [%rd95];
	ld.global.nc.f32 	%f443, [%rd95+128];
	ld.global.nc.f32 	%f444, [%rd95+256];
	ld.global.nc.f32 	%f445, [%rd95+384];
	ld.global.nc.f32 	%f446, [%rd95+512];
	ld.global.nc.f32 	%f447, [%rd95+640];
	ld.global.nc.f32 	%f448, [%rd95+768];
	ld.global.nc.f32 	%f449, [%rd95+896];
	ld.global.nc.f32 	%f450, [%rd95+1024];
	ld.shared.f32 	%f451, [%r225+5280];
	fma.rn.f32 	%f452, %f451, %f442, %f435;
	ld.shared.f32 	%f453, [%r225+5284];
	fma.rn.f32 	%f454, %f453, %f443, %f452;
	ld.shared.f32 	%f455, [%r225+5288];
	fma.rn.f32 	%f456, %f455, %f444, %f454;
	ld.shared.f32 	%f457, [%r225+5400];
	fma.rn.f32 	%f458, %f457, %f442, %f441;
	fma.rn.f32 	%f459, %f457, %f445, %f456;
	ld.shared.f32 	%f460, [%r225+5404];
	fma.rn.f32 	%f461, %f460, %f443, %f458;
	fma.rn.f32 	%f462, %f460, %f446, %f459;
	ld.shared.f32 	%f463, [%r225+5408];
	fma.rn.f32 	%f464, %f463, %f444, %f461;
	fma.rn.f32 	%f465, %f463, %f447, %f462;
	ld.shared.f32 	%f466, [%r225+5520];
	fma.rn.f32 	%f467, %f466, %f445, %f464;
	fma.rn.f32 	%f468, %f466, %f448, %f465;
	ld.shared.f32 	%f469, [%r225+5524];
	fma.rn.f32 	%f470, %f469, %f446, %f467;
	fma.rn.f32 	%f471, %f469, %f449, %f468;
	ld.shared.f32 	%f472, [%r225+5528];
	fma.rn.f32 	%f473, %f472, %f447, %f470;
	fma.rn.f32 	%f474, %f472, %f450, %f471;
	ld.shared.f32 	%f475, [%r225+5640];
	fma.rn.f32 	%f476, %f475, %f448, %f473;
	ld.shared.f32 	%f477, [%r225+5644];
	fma.rn.f32 	%f478, %f477, %f449, %f476;
	ld.shared.f32 	%f479, [%r225+5648];
	fma.rn.f32 	%f480, %f479, %f450, %f478;
	add.s32 	%r260, %r222, 3456;
	mul.wide.u32 	%rd96, %r260, 4;
	add.s64 	%rd97, %rd25, %rd96;
	ld.global.nc.f32 	%f481, [%rd97];
	ld.global.nc.f32 	%f482, [%rd97+128];
	ld.global.nc.f32 	%f483, [%rd97+256];
	ld.global.nc.f32 	%f484, [%rd97+384];
	add.s32 	%r261, %r222, 3584;
	mul.wide.u32 	%rd98, %r261, 4;
	add.s64 	%rd99, %rd25, %rd98;
	ld.global.nc.f32 	%f485, [%rd99];
	add.s32 	%r262, %r222, 3616;
	mul.wide.u32 	%rd100, %r262, 4;
	add.s64 	%rd101, %rd25, %rd100;
	ld.global.nc.f32 	%f486, [%rd101];
	add.s32 	%r263, %r222, 3648;
	mul.wide.u32 	%rd102, %r263, 4;
	add.s64 	%rd103, %rd25, %rd102;
	ld.global.nc.f32 	%f487, [%rd103];
	add.s32 	%r264, %r222, 3680;
	mul.wide.u32 	%rd104, %r264, 4;
	add.s64 	%rd105, %rd25, %rd104;
	ld.global.nc.f32 	%f488, [%rd105];
	add.s32 	%r265, %r222, 3712;
	mul.wide.u32 	%rd106, %r265, 4;
	add.s64 	%rd107, %rd25, %rd106;
	ld.global.nc.f32 	%f489, [%rd107];
	ld.shared.f32 	%f490, [%r225+5760];
	fma.rn.f32 	%f491, %f490, %f481, %f474;
	ld.shared.f32 	%f492, [%r225+5764];
	fma.rn.f32 	%f493, %f492, %f482, %f491;
	ld.shared.f32 	%f494, [%r225+5768];
	fma.rn.f32 	%f495, %f494, %f483, %f493;
	ld.shared.f32 	%f496, [%r225+5880];
	fma.rn.f32 	%f497, %f496, %f481, %f480;
	fma.rn.f32 	%f498, %f496, %f484, %f495;
	ld.shared.f32 	%f499, [%r225+5884];
	fma.rn.f32 	%f500, %f499, %f482, %f497;
	fma.rn.f32 	%f501, %f499, %f485, %f498;
	ld.shared.f32 	%f502, [%r225+5888];
	fma.rn.f32 	%f503, %f502, %f483, %f500;
	fma.rn.f32 	%f504, %f502, %f486, %f501;
	ld.shared.f32 	%f505, [%r225+6000];
	fma.rn.f32 	%f506, %f505, %f484, %f503;
	fma.rn.f32 	%f507, %f505, %f487, %f504;
	ld.shared.f32 	%f508, [%r225+6004];
	fma.rn.f32 	%f509, %f508, %f485, %f506;
	fma.rn.f32 	%f510, %f508, %f488, %f507;
	ld.shared.f32 	%f511, [%r225+6008];
	fma.rn.f32 	%f512, %f511, %f486, %f509;
	fma.rn.f32 	%f513, %f511, %f489, %f510;
	ld.shared.f32 	%f514, [%r225+6120];
	fma.rn.f32 	%f515, %f514, %f487, %f512;
	ld.shared.f32 	%f516, [%r225+6124];
	fma.rn.f32 	%f517, %f516, %f488, %f515;
	ld.shared.f32 	%f518, [%r225+6128];
	fma.rn.f32 	%f519, %f518, %f489, %f517;
	add.s32 	%r266, %r222, 3744;
	mul.wide.u32 	%rd108, %r266, 4;
	add.s64 	%rd109, %rd25, %rd108;
	ld.global.nc.f32 	%f520, [%rd109];
	ld.global.nc.f32 	%f521, [%rd109+128];
	ld.global.nc.f32 	%f522, [%rd109+256];
	ld.global.nc.f32 	%f523, [%rd109+384];
	ld.global.nc.f32 	%f524, [%rd109+512];
	ld.global.nc.f32 	%f525, [%rd109+640];
	ld.global.nc.f32 	%f526, [%rd109+768];
	ld.global.nc.f32 	%f527, [%rd109+896];
	ld.global.nc.f32 	%f528, [%rd109+1024];
	ld.shared.f32 	%f529, [%r225+6240];
	fma.rn.f32 	%f530, %f529, %f520, %f513;
	ld.shared.f32 	%f531, [%r225+6244];
	fma.rn.f32 	%f532, %f531, %f521, %f530;
	ld.shared.f32 	%f533, [%r225+6248];
	fma.rn.f32 	%f534, %f533, %f522, %f532;
	ld.shared.f32 	%f535, [%r225+6360];
	fma.rn.f32 	%f536, %f535, %f520, %f519;
	fma.rn.f32 	%f537, %f535, %f523, %f534;
	ld.shared.f32 	%f538, [%r225+6364];
	fma.rn.f32 	%f539, %f538, %f521, %f536;
	fma.rn.f32 	%f540, %f538, %f524, %f537;
	ld.shared.f32 	%f541, [%r225+6368];
	fma.rn.f32 	%f542, %f541, %f522, %f539;
	fma.rn.f32 	%f543, %f541, %f525, %f540;
	ld.shared.f32 	%f544, [%r225+6480];
	fma.rn.f32 	%f545, %f544, %f523, %f542;
	fma.rn.f32 	%f546, %f544, %f526, %f543;
	ld.shared.f32 	%f547, [%r225+6484];
	fma.rn.f32 	%f548, %f547, %f524, %f545;
	fma.rn.f32 	%f549, %f547, %f527, %f546;
	ld.shared.f32 	%f550, [%r225+6488];
	fma.rn.f32 	%f551, %f550, %f525, %f548;
	fma.rn.f32 	%f552, %f550, %f528, %f549;
	ld.shared.f32 	%f553, [%r225+6600];
	fma.rn.f32 	%f554, %f553, %f526, %f551;
	ld.shared.f32 	%f555, [%r225+6604];
	fma.rn.f32 	%f556, %f555, %f527, %f554;
	ld.shared.f32 	%f557, [%r225+6608];
	fma.rn.f32 	%f558, %f557, %f528, %f556;
	add.s32 	%r267, %r222, 4032;
	mul.wide.u32 	%rd110, %r267, 4;
	add.s64 	%rd111, %rd25, %rd110;
	ld.global.nc.f32 	%f559, [%rd111];
	ld.global.nc.f32 	%f560, [%rd111+128];
	add.s32 	%r268, %r222, 4096;
	mul.wide.u32 	%rd112, %r268, 4;
	add.s64 	%rd113, %rd25, %rd112;
	ld.global.nc.f32 	%f561, [%rd113];
	add.s32 	%r269, %r222, 4128;
	mul.wide.u32 	%rd114, %r269, 4;
	add.s64 	%rd115, %rd25, %rd114;
	ld.global.nc.f32 	%f562, [%rd115];
	add.s32 	%r270, %r222, 4160;
	mul.wide.u32 	%rd116, %r270, 4;
	add.s64 	%rd117, %rd25, %rd116;
	ld.global.nc.f32 	%f563, [%rd117];
	add.s32 	%r271, %r222, 4192;
	mul.wide.u32 	%rd118, %r271, 4;
	add.s64 	%rd119, %rd25, %rd118;
	ld.global.nc.f32 	%f564, [%rd119];
	add.s32 	%r272, %r222, 4224;
	mul.wide.u32 	%rd120, %r272, 4;
	add.s64 	%rd121, %rd25, %rd120;
	ld.global.nc.f32 	%f565, [%rd121];
	add.s32 	%r273, %r222, 4256;
	mul.wide.u32 	%rd122, %r273, 4;
	add.s64 	%rd123, %rd25, %rd122;
	ld.global.nc.f32 	%f566, [%rd123];
	add.s32 	%r274, %r222, 4288;
	mul.wide.u32 	%rd124, %r274, 4;
	add.s64 	%rd125, %rd25, %rd124;
	ld.global.nc.f32 	%f567, [%rd125];
	ld.shared.f32 	%f568, [%r225+6720];
	fma.rn.f32 	%f569, %f568, %f559, %f552;
	ld.shared.f32 	%f570, [%r225+6724];
	fma.rn.f32 	%f571, %f570, %f560, %f569;
	ld.shared.f32 	%f572, [%r225+6728];
	fma.rn.f32 	%f573, %f572, %f561, %f571;
	ld.shared.f32 	%f574, [%r225+6840];
	fma.rn.f32 	%f575, %f574, %f559, %f558;
	fma.rn.f32 	%f576, %f574, %f562, %f573;
	ld.shared.f32 	%f577, [%r225+6844];
	fma.rn.f32 	%f578, %f577, %f560, %f575;
	fma.rn.f32 	%f579, %f577, %f563, %f576;
	ld.shared.f32 	%f580, [%r225+6848];
	fma.rn.f32 	%f581, %f580, %f561, %f578;
	fma.rn.f32 	%f582, %f580, %f564, %f579;
	ld.shared.f32 	%f583, [%r225+6960];
	fma.rn.f32 	%f584, %f583, %f562, %f581;
	fma.rn.f32 	%f585, %f583, %f565, %f582;
	ld.shared.f32 	%f586, [%r225+6964];
	fma.rn.f32 	%f587, %f586, %f563, %f584;
	fma.rn.f32 	%f588, %f586, %f566, %f585;
	ld.shared.f32 	%f589, [%r225+6968];
	fma.rn.f32 	%f590, %f589, %f564, %f587;
	fma.rn.f32 	%f591, %f589, %f567, %f588;
	ld.shared.f32 	%f592, [%r225+7080];
	fma.rn.f32 	%f593, %f592, %f565, %f590;
	ld.shared.f32 	%f594, [%r225+7084];
	fma.rn.f32 	%f595, %f594, %f566, %f593;
	ld.shared.f32 	%f596, [%r225+7088];
	fma.rn.f32 	%f597, %f596, %f567, %f595;
	add.s32 	%r275, %r222, 4320;
	mul.wide.u32 	%rd126, %r275, 4;
	add.s64 	%rd127, %rd25, %rd126;
	ld.global.nc.f32 	%f598, [%rd127];
	ld.global.nc.f32 	%f599, [%rd127+128];
	ld.global.nc.f32 	%f600, [%rd127+256];
	ld.global.nc.f32 	%f601, [%rd127+384];
	ld.global.nc.f32 	%f602, [%rd127+512];
	ld.global.nc.f32 	%f603, [%rd127+640];
	ld.global.nc.f32 	%f604, [%rd127+768];
	ld.global.nc.f32 	%f605, [%rd127+896];
	ld.global.nc.f32 	%f606, [%rd127+1024];
	ld.shared.f32 	%f607, [%r225+7200];
	fma.rn.f32 	%f608, %f607, %f598, %f591;
	ld.shared.f32 	%f609, [%r225+7204];
	fma.rn.f32 	%f610, %f609, %f599, %f608;
	ld.shared.f32 	%f611, [%r225+7208];
	fma.rn.f32 	%f612, %f611, %f600, %f610;
	ld.shared.f32 	%f613, [%r225+7320];
	fma.rn.f32 	%f614, %f613, %f598, %f597;
	fma.rn.f32 	%f615, %f613, %f601, %f612;
	ld.shared.f32 	%f616, [%r225+7324];
	fma.rn.f32 	%f617, %f616, %f599, %f614;
	fma.rn.f32 	%f618, %f616, %f602, %f615;
	ld.shared.f32 	%f619, [%r225+7328];
	fma.rn.f32 	%f620, %f619, %f600, %f617;
	fma.rn.f32 	%f621, %f619, %f603, %f618;
	ld.shared.f32 	%f622, [%r225+7440];
	fma.rn.f32 	%f623, %f622, %f601, %f620;
	fma.rn.f32 	%f624, %f622, %f604, %f621;
	ld.shared.f32 	%f625, [%r225+7444];
	fma.rn.f32 	%f626, %f625, %f602, %f623;
	fma.rn.f32 	%f627, %f625, %f605, %f624;
	ld.shared.f32 	%f628, [%r225+7448];
	fma.rn.f32 	%f629, %f628, %f603, %f626;
	fma.rn.f32 	%f1, %f628, %f606, %f627;
	ld.shared.f32 	%f630, [%r225+7560];
	fma.rn.f32 	%f631, %f630, %f604, %f629;
	ld.shared.f32 	%f632, [%r225+7564];
	fma.rn.f32 	%f633, %f632, %f605, %f631;
	ld.shared.f32 	%f634, [%r225+7568];
	fma.rn.f32 	%f2, %f634, %f606, %f633;
	setp.gt.u32 	%p19, %r3, 895;
	@%p19 bra 	$L__BB1_27;
	mad.lo.s32 	%r276, %r5, 784, %r4;
	mad.lo.s32 	%r277, %r2, 56, %r276;
	cvta.to.global.u64 	%rd128, %rd3;
	mul.wide.u32 	%rd129, %r277, 4;
	add.s64 	%rd130, %rd128, %rd129;
	atom.global.add.f32 	%f635, [%rd130], %f1;
	atom.global.add.f32 	%f636, [%rd130+112], %f2;
$L__BB1_27:
	ret;

}


// ===== COMPILED SASS (sm_100) =====

	.target	sm_100

	.elftype	@"ET_EXEC"


//--------------------- .note.nv.tkinfo           --------------------------
	.section	.note.nv.tkinfo,"",@"SHT_NOTE"
	.sectionflags	@"SHF_NOTE_NV_TKINFO"
	.tkinfo
        /*0018*/ 	.word	0x00000002
        /*0030*/ 	.string	""
        /*0030*/ 	.string	"ptxas"
        /*0030*/ 	.string	"Cuda compilation tools, release 13.0, V13.0.88"
        /*0030*/ 	.string	"Build cuda_13.0.r13.0/compiler.36424714_0"
        /*0030*/ 	.string	"-arch sm_100 -m 64 "



//--------------------- .note.nv.cuinfo           --------------------------
	.section	.note.nv.cuinfo,"",@"SHT_NOTE"
	.sectionflags	@"SHF_NOTE_NV_CUINFO"
        /*0018*/ 	.short	0x0002
        /*001a*/ 	.short	0x0064
        /*001c*/ 	.short	0x0082
	.zero		2


//--------------------- .nv.info                  --------------------------
	.section	.nv.info,"",@"SHT_CUDA_INFO"
	.align	4


	//----- nvinfo : EIATTR_REGCOUNT
	.align		4
        /*0000*/ 	.byte	0x04, 0x2f
        /*0002*/ 	.short	(.L_1 - .L_0)
	.align		4
.L_0:
        /*0004*/ 	.word	index@(default_function_kernel0)
        /*0008*/ 	.word	0x00000040


	//----- nvinfo : EIATTR_FRAME_SIZE
	.align		4
.L_1:
        /*000c*/ 	.byte	0x04, 0x11
        /*000e*/ 	.short	(.L_3 - .L_2)
	.align		4
.L_2:
        /*0010*/ 	.word	index@(default_function_kernel0)
        /*0014*/ 	.word	0x00000000


	//----- nvinfo : EIATTR_REGCOUNT
	.align		4
.L_3:
        /*0018*/ 	.byte	0x04, 0x2f
        /*001a*/ 	.short	(.L_5 - .L_4)
	.align		4
.L_4:
        /*001c*/ 	.word	index@(_Z6conv2dPfPKfS_)
        /*0020*/ 	.word	0x00000020


	//----- nvinfo : EIATTR_FRAME_SIZE
	.align		4
.L_5:
        /*0024*/ 	.byte	0x04, 0x11
        /*0026*/ 	.short	(.L_7 - .L_6)
	.align		4
.L_6:
        /*0028*/ 	.word	index@(_Z6conv2dPfPKfS_)
        /*002c*/ 	.word	0x00000000


	//----- nvinfo : EIATTR_MIN_STACK_SIZE
	.align		4
.L_7:
        /*0030*/ 	.byte	0x04, 0x12
        /*0032*/ 	.short	(.L_9 - .L_8)
	.align		4
.L_8:
        /*0034*/ 	.word	index@(_Z6conv2dPfPKfS_)
        /*0038*/ 	.word	0x00000000


	//----- nvinfo : EIATTR_MIN_STACK_SIZE
	.align		4
.L_9:
        /*003c*/ 	.byte	0x04, 0x12
        /*003e*/ 	.short	(.L_11 - .L_10)
	.align		4
.L_10:
        /*0040*/ 	.word	index@(default_function_kernel0)
        /*0044*/ 	.word	0x00000000
.L_11:


//--------------------- .nv.compat                --------------------------
	.section	.nv.compat,"",@"SHT_CUDA_COMPAT_INFO"
	.align	4
        /*0000*/ 	.byte	0x02, 0x09, 0x00, 0x00, 0x02, 0x02, 0x01, 0x00, 0x02, 0x05, 0x05, 0x00, 0x03, 0x07, 0x01, 0x01
        /*0010*/ 	.byte	0x02, 0x03, 0x00, 0x00, 0x02, 0x06, 0x01, 0x00, 0x04, 0x0b, 0x08, 0x00, 0x09, 0x00, 0x00, 0x00
        /*0020*/ 	.byte	0x00, 0x00, 0x00, 0x00


//--------------------- .nv.info._Z6conv2dPfPKfS_ --------------------------
	.section	.nv.info._Z6conv2dPfPKfS_,"",@"SHT_CUDA_INFO"
	.sectionflags	@""
	.align	4


	//----- nvinfo : EIATTR_CUDA_API_VERSION
	.align		4
        /*0000*/ 	.byte	0x04, 0x37
        /*0002*/ 	.short	(.L_13 - .L_12)
.L_12:
        /*0004*/ 	.word	0x00000082


	//----- nvinfo : EIATTR_KPARAM_INFO
	.align		4
.L_13:
        /*0008*/ 	.byte	0x04, 0x17
        /*000a*/ 	.short	(.L_15 - .L_14)
.L_14:
        /*000c*/ 	.word	0x00000000
        /*0010*/ 	.short	0x0002
        /*0012*/ 	.short	0x0010
        /*0014*/ 	.byte	0x00, 0xf5, 0x21, 0x00


	//----- nvinfo : EIATTR_KPARAM_INFO
	.align		4
.L_15:
        /*0018*/ 	.byte	0x04, 0x17
        /*001a*/ 	.short	(.L_17 - .L_16)
.L_16:
        /*001c*/ 	.word	0x00000000
        /*0020*/ 	.short	0x0001
        /*0022*/ 	.short	0x0008
        /*0024*/ 	.byte	0x00, 0xf5, 0x21, 0x00


	//----- nvinfo : EIATTR_KPARAM_INFO
	.align		4
.L_17:
        /*0028*/ 	.byte	0x04, 0x17
        /*002a*/ 	.short	(.L_19 - .L_18)
.L_18:
        /*002c*/ 	.word	0x00000000
        /*0030*/ 	.short	0x0000
        /*0032*/ 	.short	0x0000
        /*0034*/ 	.byte	0x00, 0xf5, 0x21, 0x00


	//----- nvinfo : EIATTR_SPARSE_MMA_MASK
	.align		4
.L_19:
        /*0038*/ 	.byte	0x03, 0x50
        /*003a*/ 	.short	0x0000


	//----- nvinfo : EIATTR_MAXREG_COUNT
	.align		4
        /*003c*/ 	.byte	0x03, 0x1b
        /*003e*/ 	.short	0x00ff


	//----- nvinfo : EIATTR_NUM_BARRIERS
	.align		4
        /*0040*/ 	.byte	0x02, 0x4c
        /*0042*/ 	.byte	0x01
	.zero		1


	//----- nvinfo : EIATTR_MERCURY_ISA_VERSION
	.align		4
        /*0044*/ 	.byte	0x03, 0x5f
        /*0046*/ 	.short	0x0101


	//----- nvinfo : EIATTR_VRC_CTA_INIT_COUNT
	.align		4
        /*0048*/ 	.byte	0x02, 0x4a
	.zero		1
	.zero		1


	//----- nvinfo : EIATTR_EXIT_INSTR_OFFSETS
	.align		4
        /*004c*/ 	.byte	0x04, 0x1c
        /*004e*/ 	.short	(.L_21 - .L_20)


	//   ....[0]....
.L_20:
        /*0050*/ 	.word	0x00003f20


	//   ....[1]....
        /*0054*/ 	.word	0x00004060


	//----- nvinfo : EIATTR_CRS_STACK_SIZE
	.align		4
.L_21:
        /*0058*/ 	.byte	0x04, 0x1e
        /*005a*/ 	.short	(.L_23 - .L_22)
.L_22:
        /*005c*/ 	.word	0x00000000


	//----- nvinfo : EIATTR_CBANK_PARAM_SIZE
	.align		4
.L_23:
        /*0060*/ 	.byte	0x03, 0x19
        /*0062*/ 	.short	0x0018


	//----- nvinfo : EIATTR_PARAM_CBANK
	.align		4
        /*0064*/ 	.byte	0x04, 0x0a
        /*0066*/ 	.short	(.L_25 - .L_24)
	.align		4
.L_24:
        /*0068*/ 	.word	index@(.nv.constant0._Z6conv2dPfPKfS_)
        /*006c*/ 	.short	0x0380
        /*006e*/ 	.short	0x0018


	//----- nvinfo : EIATTR_SW_WAR
	.align		4
.L_25:
        /*0070*/ 	.byte	0x04, 0x36
        /*0072*/ 	.short	(.L_27 - .L_26)
.L_26:
        /*0074*/ 	.word	0x00000008
.L_27:


//--------------------- .nv.info.default_function_kernel0 --------------------------
	.section	.nv.info.default_function_kernel0,"",@"SHT_CUDA_INFO"
	.sectionflags	@""
	.align	4


	//----- nvinfo : EIATTR_CUDA_API_VERSION
	.align		4
        /*0000*/ 	.byte	0x04, 0x37
        /*0002*/ 	.short	(.L_29 - .L_28)
.L_28:
        /*0004*/ 	.word	0x00000082


	//----- nvinfo : EIATTR_KPARAM_INFO
	.align		4
.L_29:
        /*0008*/ 	.byte	0x04, 0x17
        /*000a*/ 	.short	(.L_31 - .L_30)
.L_30:
        /*000c*/ 	.word	0x00000000
        /*0010*/ 	.short	0x0002
        /*0012*/ 	.short	0x0010
        /*0014*/ 	.byte	0x00, 0xf5, 0x21, 0x00


	//----- nvinfo : EIATTR_KPARAM_INFO
	.align		4
.L_31:
        /*0018*/ 	.byte	0x04, 0x17
        /*001a*/ 	.short	(.L_33 - .L_32)
.L_32:
        /*001c*/ 	.word	0x00000000
        /*0020*/ 	.short	0x0001
        /*0022*/ 	.short	0x0008
        /*0024*/ 	.byte	0x00, 0xf5, 0x21, 0x00


	//----- nvinfo : EIATTR_KPARAM_INFO
	.align		4
.L_33:
        /*0028*/ 	.byte	0x04, 0x17
        /*002a*/ 	.short	(.L_35 - .L_34)
.L_34:
        /*002c*/ 	.word	0x00000000
        /*0030*/ 	.short	0x0000
        /*0032*/ 	.short	0x0000
        /*0034*/ 	.byte	0x00, 0xf5, 0x21, 0x00


	//----- nvinfo : EIATTR_SPARSE_MMA_MASK
	.align		4
.L_35:
        /*0038*/ 	.byte	0x03, 0x50
        /*003a*/ 	.short	0x0000


	//----- nvinfo : EIATTR_MAXREG_COUNT
	.align		4
        /*003c*/ 	.byte	0x03, 0x1b
        /*003e*/ 	.short	0x00ff


	//----- nvinfo : EIATTR_NUM_BARRIERS
	.align		4
        /*0040*/ 	.byte	0x02, 0x4c
        /*0042*/ 	.byte	0x01
	.zero		1


	//----- nvinfo : EIATTR_MERCURY_ISA_VERSION
	.align		4
        /*0044*/ 	.byte	0x03, 0x5f
        /*0046*/ 	.short	0x0101


	//----- nvinfo : EIATTR_VRC_CTA_INIT_COUNT
	.align		4
        /*0048*/ 	.byte	0x02, 0x4a
	.zero		1
	.zero		1


	//----- nvinfo : EIATTR_EXIT_INSTR_OFFSETS
	.align		4
        /*004c*/ 	.byte	0x04, 0x1c
        /*004e*/ 	.short	(.L_37 - .L_36)


	//   ....[0]....
.L_36:
        /*0050*/ 	.word	0x00002460


	//----- nvinfo : EIATTR_CRS_STACK_SIZE
	.align		4
.L_37:
        /*0054*/ 	.byte	0x04, 0x1e
        /*0056*/ 	.short	(.L_39 - .L_38)
.L_38:
        /*0058*/ 	.word	0x00000000


	//----- nvinfo : EIATTR_CBANK_PARAM_SIZE
	.align		4
.L_39:
        /*005c*/ 	.byte	0x03, 0x19
        /*005e*/ 	.short	0x0018


	//----- nvinfo : EIATTR_PARAM_CBANK
	.align		4
        /*0060*/ 	.byte	0x04, 0x0a
        /*0062*/ 	.short	(.L_41 - .L_40)
	.align		4
.L_40:
        /*0064*/ 	.word	index@(.nv.constant0.default_function_kernel0)
        /*0068*/ 	.short	0x0380
        /*006a*/ 	.short	0x0018


	//----- nvinfo : EIATTR_SW_WAR
	.align		4
.L_41:
        /*006c*/ 	.byte	0x04, 0x36
        /*006e*/ 	.short	(.L_43 - .L_42)
.L_42:
        /*0070*/ 	.word	0x00000008
.L_43:


//--------------------- .nv.callgraph             --------------------------
	.section	.nv.callgraph,"",@"SHT_CUDA_CALLGRAPH"
	.align	4
	.sectionentsize	8
	.align		4
        /*0000*/ 	.word	0x00000000
	.align		4
        /*0004*/ 	.word	0xffffffff
	.align		4
        /*0008*/ 	.word	0x00000000
	.align		4
        /*000c*/ 	.word	0xfffffffe
	.align		4
        /*0010*/ 	.word	0x00000000
	.align		4
        /*0014*/ 	.word	0xfffffffd
	.align		4
        /*0018*/ 	.word	0x00000000
	.align		4
        /*001c*/ 	.word	0xfffffffc


//--------------------- .text._Z6conv2dPfPKfS_    --------------------------
	.section	.text._Z6conv2dPfPKfS_,"ax",@progbits
	.align	128
        .global         _Z6conv2dPfPKfS_
        .type           _Z6conv2dPfPKfS_,@function
        .size           _Z6conv2dPfPKfS_,(.L_x_49 - _Z6conv2dPfPKfS_)
        .other          _Z6conv2dPfPKfS_,@"STO_CUDA_ENTRY STV_DEFAULT"
_Z6conv2dPfPKfS_:
.text._Z6conv2dPfPKfS_:
[----:B------:R-:W-:Y:S08]  /*0000*/  LDC R1, c[0x0][0x37c] ;  /* 0x0000df00ff017b82 */ /* 0x000ff00000000800 */
[----:B------:R-:W0:Y:S01]  /*0010*/  LDC R0, c[0x0][0x360] ;  /* 0x0000d800ff007b82 */ /* 0x000e220000000800 */
[----:B------:R-:W1:Y:S01]  /*0020*/  S2R R5, SR_TID.X ;  /* 0x0000000000057919 */ /* 0x000e620000002100 */
[----:B------:R-:W-:Y:S01]  /*0030*/  BSSY.RECONVERGENT B0, `(.L_x_0) ;  /* 0x000002e000007945 */ /* 0x000fe20003800200 */
[----:B0-----:R-:W0:Y:S01]  /*0040*/  I2F.U32.RP R8, R0 ;  /* 0x0000000000087306 */ /* 0x001e220000209000 */
[----:B------:R-:W-:-:S02]  /*0050*/  ISETP.NE.U32.AND P2, PT, R0, RZ, PT ;  /* 0x000000ff0000720c */ /* 0x000fc40003f45070 */
[----:B-1----:R-:W-:-:S04]  /*0060*/  IADD3 R4, PT, PT, R5, R0, RZ ;  /* 0x0000000005047210 */ /* 0x002fc80007ffe0ff */
[C---:B------:R-:W-:Y:S01]  /*0070*/  ISETP.GE.U32.AND P0, PT, R4.reuse, 0x780, PT ;  /* 0x000007800400780c */ /* 0x040fe20003f06070 */
[----:B0-----:R-:W0:Y:S01]  /*0080*/  MUFU.RCP R8, R8 ;  /* 0x0000000800087308 */ /* 0x001e220000001000 */
[----:B------:R-:W-:Y:S02]  /*0090*/  VIMNMX.U32 R7, PT, PT, R4, 0x780, !PT ;  /* 0x0000078004077848 */ /* 0x000fe40007fe0000 */
[----:B------:R-:W-:-:S04]  /*00a0*/  SEL R6, RZ, 0x1, P0 ;  /* 0x00000001ff067807 */ /* 0x000fc80000000000 */
[----:B------:R-:W-:Y:S02]  /*00b0*/  IADD3 R7, PT, PT, R7, -R4, -R6 ;  /* 0x8000000407077210 */ /* 0x000fe40007ffe806 */
[----:B0-----:R-:W-:-:S04]  /*00c0*/  IADD3 R2, PT, PT, R8, 0xffffffe, RZ ;  /* 0x0ffffffe08027810 */ /* 0x001fc80007ffe0ff */
[----:B------:R0:W1:Y:S02]  /*00d0*/  F2I.FTZ.U32.TRUNC.NTZ R3, R2 ;  /* 0x0000000200037305 */ /* 0x000064000021f000 */
[----:B0-----:R-:W-:Y:S01]  /*00e0*/  HFMA2 R2, -RZ, RZ, 0, 0 ;  /* 0x00000000ff027431 */ /* 0x001fe200000001ff */
[----:B-1----:R-:W-:-:S05]  /*00f0*/  IADD3 R9, PT, PT, RZ, -R3, RZ ;  /* 0x80000003ff097210 */ /* 0x002fca0007ffe0ff */
[----:B------:R-:W-:-:S04]  /*0100*/  IMAD R9, R9, R0, RZ ;  /* 0x0000000009097224 */ /* 0x000fc800078e02ff */
[----:B------:R-:W-:Y:S01]  /*0110*/  IMAD.HI.U32 R8, R3, R9, R2 ;  /* 0x0000000903087227 */ /* 0x000fe200078e0002 */
[----:B------:R-:W-:-:S05]  /*0120*/  MOV R9, R5 ;  /* 0x0000000500097202 */ /* 0x000fca0000000f00 */
[----:B------:R-:W-:Y:S02]  /*0130*/  IMAD.HI.U32 R3, R8, R7, RZ ;  /* 0x0000000708037227 */ /* 0x000fe400078e00ff */
[----:B------:R-:W0:Y:S03]  /*0140*/  S2R R8, SR_CTAID.X ;  /* 0x0000000000087919 */ /* 0x000e260000002500 */
[----:B------:R-:W-:-:S05]  /*0150*/  IADD3 R2, PT, PT, -R3, RZ, RZ ;  /* 0x000000ff03027210 */ /* 0x000fca0007ffe1ff */
[----:B------:R-:W-:-:S05]  /*0160*/  IMAD R7, R0, R2, R7 ;  /* 0x0000000200077224 */ /* 0x000fca00078e0207 */
[----:B------:R-:W-:-:S13]  /*0170*/  ISETP.GE.U32.AND P0, PT, R7, R0, PT ;  /* 0x000000000700720c */ /* 0x000fda0003f06070 */
[-C--:B------:R-:W-:Y:S02]  /*0180*/  @P0 IADD3 R7, PT, PT, R7, -R0.reuse, RZ ;  /* 0x8000000007070210 */ /* 0x080fe40007ffe0ff */
[----:B------:R-:W-:Y:S02]  /*0190*/  @P0 IADD3 R3, PT, PT, R3, 0x1, RZ ;  /* 0x0000000103030810 */ /* 0x000fe40007ffe0ff */
[----:B------:R-:W-:Y:S01]  /*01a0*/  ISETP.GE.U32.AND P1, PT, R7, R0, PT ;  /* 0x000000000700720c */ /* 0x000fe20003f26070 */
[----:B0-----:R-:W-:-:S05]  /*01b0*/  IMAD.HI.U32 R7, R8, -0x6db6db6d, RZ ;  /* 0x9249249308077827 */ /* 0x001fca00078e00ff */
[----:B------:R-:W-:-:S07]  /*01c0*/  SHF.R.U32.HI R7, RZ, 0x3, R7 ;  /* 0x00000003ff077819 */ /* 0x000fce0000011607 */
[----:B------:R-:W-:Y:S02]  /*01d0*/  @P1 IADD3 R3, PT, PT, R3, 0x1, RZ ;  /* 0x0000000103031810 */ /* 0x000fe40007ffe0ff */
[----:B------:R-:W-:-:S04]  /*01e0*/  @!P2 LOP3.LUT R3, RZ, R0, RZ, 0x33, !PT ;  /* 0x00000000ff03a212 */ /* 0x000fc800078e33ff */
[----:B------:R-:W-:-:S04]  /*01f0*/  IADD3 R3, PT, PT, R6, R3, RZ ;  /* 0x0000000306037210 */ /* 0x000fc80007ffe0ff */
[C---:B------:R-:W-:Y:S02]  /*0200*/  LOP3.LUT R2, R3.reuse, 0x3, RZ, 0xc0, !PT ;  /* 0x0000000303027812 */ /* 0x040fe400078ec0ff */
[----:B------:R-:W-:Y:S02]  /*0210*/  ISETP.GE.U32.AND P1, PT, R3, 0x3, PT ;  /* 0x000000030300780c */ /* 0x000fe40003f26070 */
[----:B------:R-:W-:-:S13]  /*0220*/  ISETP.NE.AND P0, PT, R2, 0x3, PT ;  /* 0x000000030200780c */ /* 0x000fda0003f05270 */
[----:B------:R-:W-:Y:S05]  /*0230*/  @!P0 BRA `(.L_x_1) ;  /* 0x0000000000348947 */ /* 0x000fea0003800000 */
[----:B------:R-:W0:Y:S01]  /*0240*/  S2UR UR5, SR_CgaCtaId ;  /* 0x00000000000579c3 */ /* 0x000e220000008800 */
[----:B------:R-:W-:Y:S01]  /*0250*/  IADD3 R3, PT, PT, R3, 0x1, RZ ;  /* 0x0000000103037810 */ /* 0x000fe20007ffe0ff */
[----:B------:R-:W-:-:S03]  /*0260*/  UMOV UR4, 0x400 ;  /* 0x0000040000047882 */ /* 0x000fc60000000000 */
[----:B------:R-:W-:-:S04]  /*0270*/  LOP3.LUT R3, R3, 0x3, RZ, 0xc0, !PT ;  /* 0x0000000303037812 */ /* 0x000fc800078ec0ff */
[C---:B------:R-:W-:Y:S01]  /*0280*/  IADD3 R2, PT, PT, -R3.reuse, RZ, RZ ;  /* 0x000000ff03027210 */ /* 0x040fe20007ffe1ff */
[----:B------:R-:W-:Y:S01]  /*0290*/  IMAD R9, R3, R0, R5 ;  /* 0x0000000003097224 */ /* 0x000fe200078e0205 */
[----:B0-----:R-:W-:-:S06]  /*02a0*/  ULEA UR4, UR5, UR4, 0x18 ;  /* 0x0000000405047291 */ /* 0x001fcc000f8ec0ff */
[----:B------:R-:W-:-:S07]  /*02b0*/  LEA R3, R5, UR4, 0x2 ;  /* 0x0000000405037c11 */ /* 0x000fce000f8e10ff */
.L_x_2:
[----:B------:R-:W-:Y:S01]  /*02c0*/  IADD3 R2, PT, PT, R2, 0x1, RZ ;  /* 0x0000000102027810 */ /* 0x000fe20007ffe0ff */
[----:B------:R0:W-:Y:S03]  /*02d0*/  STS [R3], RZ ;  /* 0x000000ff03007388 */ /* 0x0001e60000000800 */
[----:B------:R-:W-:Y:S02]  /*02e0*/  ISETP.NE.AND P0, PT, R2, RZ, PT ;  /* 0x000000ff0200720c */ /* 0x000fe40003f05270 */
[----:B0-----:R-:W-:-:S11]  /*02f0*/  LEA R3, R0, R3, 0x2 ;  /* 0x0000000300037211 */ /* 0x001fd600078e10ff */
[----:B------:R-:W-:Y:S05]  /*0300*/  @P0 BRA `(.L_x_2) ;  /* 0xfffffffc00ec0947 */ /* 0x000fea000383ffff */
.L_x_1:
[----:B------:R-:W-:Y:S05]  /*0310*/  BSYNC.RECONVERGENT B0 ;  /* 0x0000000000007941 */ /* 0x000fea0003800200 */
.L_x_0:
[----:B------:R-:W-:Y:S04]  /*0320*/  BSSY.RECONVERGENT B0, `(.L_x_3) ;  /* 0x0000011000007945 */ /* 0x000fe80003800200 */
[----:B------:R-:W-:Y:S05]  /*0330*/  @!P1 BRA `(.L_x_4) ;  /* 0x00000000003c9947 */ /* 0x000fea0003800000 */
[----:B------:R-:W0:Y:S01]  /*0340*/  S2UR UR5, SR_CgaCtaId ;  /* 0x00000000000579c3 */ /* 0x000e220000008800 */
[----:B------:R-:W-:Y:S02]  /*0350*/  UMOV UR4, 0x400 ;  /* 0x0000040000047882 */ /* 0x000fe40000000000 */
[----:B0-----:R-:W-:-:S06]  /*0360*/  ULEA UR4, UR5, UR4, 0x18 ;  /* 0x0000000405047291 */ /* 0x001fcc000f8ec0ff */
[----:B------:R-:W-:-:S07]  /*0370*/  LEA R3, R9, UR4, 0x2 ;  /* 0x0000000409037c11 */ /* 0x000fce000f8e10ff */
.L_x_5:
[CC--:B-1----:R-:W-:Y:S01]  /*0380*/  LEA R2, R0.reuse, R3.reuse, 0x2 ;  /* 0x0000000300027211 */ /* 0x0c2fe200078e10ff */
[C---:B------:R-:W-:Y:S01]  /*0390*/  IMAD R6, R0.reuse, 0xc, R3 ;  /* 0x0000000c00067824 */ /* 0x040fe200078e0203 */
[C---:B------:R-:W-:Y:S01]  /*03a0*/  LEA R4, R0.reuse, R3, 0x3 ;  /* 0x0000000300047211 */ /* 0x040fe200078e18ff */
[----:B------:R0:W-:Y:S01]  /*03b0*/  STS [R3], RZ ;  /* 0x000000ff03007388 */ /* 0x0001e20000000800 */
[----:B------:R-:W-:-:S03]  /*03c0*/  LEA R9, R0, R9, 0x2 ;  /* 0x0000000900097211 */ /* 0x000fc600078e10ff */
[----:B------:R1:W-:Y:S01]  /*03d0*/  STS [R2], RZ ;  /* 0x000000ff02007388 */ /* 0x0003e20000000800 */
[----:B------:R-:W-:-:S03]  /*03e0*/  ISETP.GE.U32.AND P0, PT, R9, 0x780, PT ;  /* 0x000007800900780c */ /* 0x000fc60003f06070 */
[----:B------:R1:W-:Y:S01]  /*03f0*/  STS [R4], RZ ;  /* 0x000000ff04007388 */ /* 0x0003e20000000800 */
[----:B0-----:R-:W-:-:S03]  /*0400*/  LEA R3, R0, R3, 0x4 ;  /* 0x0000000300037211 */ /* 0x001fc600078e20ff */
[----:B------:R1:W-:Y:S06]  /*0410*/  STS [R6], RZ ;  /* 0x000000ff06007388 */ /* 0x0003ec0000000800 */
[----:B------:R-:W-:Y:S05]  /*0420*/  @!P0 BRA `(.L_x_5) ;  /* 0xfffffffc00d48947 */ /* 0x000fea000383ffff */
.L_x_4:
[----:B------:R-:W-:Y:S05]  /*0430*/  BSYNC.RECONVERGENT B0 ;  /* 0x0000000000007941 */ /* 0x000fea0003800200 */
.L_x_3:
[----:B------:R-:W-:Y:S01]  /*0440*/  IMAD R0, R7, -0xe, R8 ;  /* 0xfffffff207007824 */ /* 0x000fe200078e0208 */
[----:B------:R-:W-:Y:S01]  /*0450*/  BAR.SYNC.DEFER_BLOCKING 0x0 ;  /* 0x0000000000007b1d */ /* 0x000fe20000010000 */
[----:B------:R-:W-:-:S03]  /*0460*/  LOP3.LUT R3, R5, 0x1f, RZ, 0xc0, !PT ;  /* 0x0000001f05037812 */ /* 0x000fc600078ec0ff */
[C---:B------:R-:W-:Y:S02]  /*0470*/  ISETP.NE.AND P0, PT, R0.reuse, RZ, PT ;  /* 0x000000ff0000720c */ /* 0x040fe40003f05270 */
[----:B-1----:R-:W-:Y:S01]  /*0480*/  SHF.L.U32 R2, R0, 0x1, RZ ;  /* 0x0000000100027819 */ /* 0x002fe200000006ff */
[----:B------:R-:W0:Y:S01]  /*0490*/  LDCU.64 UR6, c[0x0][0x358] ;  /* 0x00006b00ff0677ac */ /* 0x000e220008000a00 */
[----:B------:R-:W-:Y:S02]  /*04a0*/  BSSY.RECONVERGENT B0, `(.L_x_6) ;  /* 0x00000d6000007945 */ /* 0x000fe40003800200 */
[C---:B------:R-:W-:Y:S02]  /*04b0*/  VIMNMX.U32 R10, PT, PT, R2.reuse, 0x1, !PT ;  /* 0x00000001020a7848 */ /* 0x040fe40007fe0000 */
[----:B------:R-:W-:Y:S02]  /*04c0*/  VIMNMX.U32 R6, PT, PT, R2, 0x19, PT ;  /* 0x0000001902067848 */ /* 0x000fe40003fe0000 */
[----:B------:R-:W-:-:S02]  /*04d0*/  SHF.R.U32.HI R2, RZ, 0x5, R5 ;  /* 0x00000005ff027819 */ /* 0x000fc40000011605 */
[----:B------:R-:W-:Y:S02]  /*04e0*/  IADD3 R4, PT, PT, R10, -0x1, RZ ;  /* 0xffffffff0a047810 */ /* 0x000fe40007ffe0ff */
[----:B------:R-:W-:Y:S01]  /*04f0*/  IADD3 R9, PT, PT, R6, 0x3, RZ ;  /* 0x0000000306097810 */ /* 0x000fe20007ffe0ff */
[----:B------:R-:W-:Y:S06]  /*0500*/  @P0 BRA `(.L_x_7) ;  /* 0x0000000400a40947 */ /* 0x000fec0003800000 */
[----:B------:R-:W-:Y:S01]  /*0510*/  ISETP.GE.U32.AND P0, PT, R5, 0x200, PT ;  /* 0x000002000500780c */ /* 0x000fe20003f06070 */
[----:B------:R-:W-:-:S12]  /*0520*/  BSSY.RECONVERGENT B1, `(.L_x_8) ;  /* 0x0000066000017945 */ /* 0x000fd80003800200 */
[----:B------:R-:W-:Y:S05]  /*0530*/  @P0 BRA `(.L_x_9) ;  /* 0x0000000400900947 */ /* 0x000fea0003800000 */
[----:B------:R-:W-:-:S05]  /*0540*/  IADD3 R4, PT, PT, -R4, R9, RZ ;  /* 0x0000000904047210 */ /* 0x000fca0007ffe1ff */
[----:B------:R-:W-:-:S05]  /*0550*/  IMAD R4, R4, 0x1c, RZ ;  /* 0x0000001c04047824 */ /* 0x000fca00078e02ff */
[----:B------:R-:W-:-:S13]  /*0560*/  ISETP.GE.U32.AND P0, PT, R3, R4, PT ;  /* 0x000000040300720c */ /* 0x000fda0003f06070 */
[----:B------:R-:W-:Y:S05]  /*0570*/  @P0 BRA `(.L_x_9) ;  /* 0x0000000400800947 */ /* 0x000fea0003800000 */
[----:B------:R-:W-:Y:S01]  /*0580*/  IMAD R9, R6, 0x1c, -R3 ;  /* 0x0000001c06097824 */ /* 0x000fe200078e0a03 */
[----:B------:R-:W-:Y:S01]  /*0590*/  LEA R11, R7, R2, 0x4 ;  /* 0x00000002070b7211 */ /* 0x000fe200078e20ff */
[----:B------:R-:W-:Y:S01]  /*05a0*/  BSSY.RECONVERGENT B2, `(.L_x_10) ;  /* 0x0000029000027945 */ /* 0x000fe20003800200 */
[----:B------:R-:W-:Y:S01]  /*05b0*/  MOV R17, R3 ;  /* 0x0000000300117202 */ /* 0x000fe20000000f00 */
[----:B------:R-:W-:-:S05]  /*05c0*/  IMAD R9, R10, -0x1c, R9 ;  /* 0xffffffe40a097824 */ /* 0x000fca00078e0209 */
[----:B------:R-:W-:Y:S01]  /*05d0*/  IADD3 R12, PT, PT, R9, 0x6f, RZ ;  /* 0x0000006f090c7810 */ /* 0x000fe20007ffe0ff */
[----:B------:R-:W-:-:S03]  /*05e0*/  HFMA2 R9, -RZ, RZ, 0, 1.6689300537109375e-06 ;  /* 0x0000001cff097431 */ /* 0x000fc600000001ff */
[----:B------:R-:W-:-:S04]  /*05f0*/  LOP3.LUT R6, R12, 0x60, RZ, 0xc0, !PT ;  /* 0x000000600c067812 */ /* 0x000fc800078ec0ff */
[----:B------:R-:W-:Y:S01]  /*0600*/  ISETP.NE.AND P0, PT, R6, 0x60, PT ;  /* 0x000000600600780c */ /* 0x000fe20003f05270 */
[----:B------:R-:W-:-:S04]  /*0610*/  IMAD R6, R10, R9, -0x1c ;  /* 0xffffffe40a067424 */ /* 0x000fc800078e0209 */
[----:B------:R-:W-:-:S08]  /*0620*/  IMAD R6, R11, 0x310, R6 ;  /* 0x000003100b067824 */ /* 0x000fd000078e0206 */
[----:B------:R-:W-:Y:S05]  /*0630*/  @!P0 BRA `(.L_x_11) ;  /* 0x00000000007c8947 */ /* 0x000fea0003800000 */
[----:B------:R-:W1:Y:S01]  /*0640*/  S2UR UR5, SR_CgaCtaId ;  /* 0x00000000000579c3 */ /* 0x000e620000008800 */
[----:B------:R-:W-:Y:S01]  /*0650*/  UMOV UR4, 0x400 ;  /* 0x0000040000047882 */ /* 0x000fe20000000000 */
[--C-:B------:R-:W-:Y:S01]  /*0660*/  IMAD R15, R2, 0x78, R3.reuse ;  /* 0x00000078020f7824 */ /* 0x100fe200078e0203 */
[----:B------:R-:W-:Y:S01]  /*0670*/  LEA.HI R13, R12, 0x1, RZ, 0x1b ;  /* 0x000000010c0d7811 */ /* 0x000fe200078fd8ff */
[----:B------:R-:W-:Y:S01]  /*0680*/  IMAD R14, R11, 0x1c, R10 ;  /* 0x0000001c0b0e7824 */ /* 0x000fe200078e020a */
[----:B------:R-:W-:Y:S01]  /*0690*/  BSSY.RECONVERGENT B3, `(.L_x_12) ;  /* 0x0000018000037945 */ /* 0x000fe20003800200 */
[----:B------:R-:W-:Y:S02]  /*06a0*/  IADD3 R17, PT, PT, R3, -0x1c, RZ ;  /* 0xffffffe403117810 */ /* 0x000fe40007ffe0ff */
[----:B------:R-:W2:Y:S01]  /*06b0*/  LDC.64 R8, c[0x0][0x380] ;  /* 0x0000e000ff087b82 */ /* 0x000ea20000000a00 */
[----:B------:R-:W-:Y:S01]  /*06c0*/  LOP3.LUT R13, R13, 0x3, RZ, 0xc0, !PT ;  /* 0x000000030d0d7812 */ /* 0x000fe200078ec0ff */
[----:B------:R-:W-:Y:S01]  /*06d0*/  IMAD R14, R14, 0x1c, R3 ;  /* 0x0000001c0e0e7824 */ /* 0x000fe200078e0203 */
[----:B------:R-:W-:Y:S01]  /*06e0*/  MOV R16, R3 ;  /* 0x0000000300107202 */ /* 0x000fe20000000f00 */
[----:B-1----:R-:W-:-:S06]  /*06f0*/  ULEA UR4, UR5, UR4, 0x18 ;  /* 0x0000000405047291 */ /* 0x002fcc000f8ec0ff */
[----:B------:R-:W-:Y:S02]  /*0700*/  LEA R10, R15, UR4, 0x2 ;  /* 0x000000040f0a7c11 */ /* 0x000fe4000f8e10ff */
[----:B------:R-:W-:Y:S02]  /*0710*/  IADD3 R15, PT, PT, -R13, RZ, RZ ;  /* 0x000000ff0d0f7210 */ /* 0x000fe40007ffe1ff */
[----:B------:R-:W-:-:S07]  /*0720*/  IADD3 R13, PT, PT, R10, 0x7c, RZ ;  /* 0x0000007c0a0d7810 */ /* 0x000fce0007ffe0ff */
.L_x_13:
[----:B-1----:R-:W-:-:S05]  /*0730*/  IADD3 R11, PT, PT, R14, -0x1c, RZ ;  /* 0xffffffe40e0b7810 */ /* 0x002fca0007ffe0ff */
[----:B--2---:R-:W-:-:S06]  /*0740*/  IMAD.WIDE.U32 R10, R11, 0x4, R8 ;  /* 0x000000040b0a7825 */ /* 0x004fcc00078e0008 */
[----:B0-----:R-:W2:Y:S01]  /*0750*/  LDG.E.CONSTANT R11, desc[UR6][R10.64] ;  /* 0x000000060a0b7981 */ /* 0x001ea2000c1e9900 */
[----:B------:R-:W-:Y:S02]  /*0760*/  SHF.R.U32.HI R18, RZ, 0x2, R16 ;  /* 0x00000002ff127819 */ /* 0x000fe40000011610 */
[----:B------:R-:W-:Y:S02]  /*0770*/  IADD3 R15, PT, PT, R15, 0x1, RZ ;  /* 0x000000010f0f7810 */ /* 0x000fe40007ffe0ff */
[----:B------:R-:W-:Y:S01]  /*0780*/  IADD3 R17, PT, PT, R17, 0x20, RZ ;  /* 0x0000002011117810 */ /* 0x000fe20007ffe0ff */
[----:B------:R-:W-:Y:S01]  /*0790*/  IMAD.HI.U32 R18, R18, 0x24924925, RZ ;  /* 0x2492492512127827 */ /* 0x000fe200078e00ff */
[----:B------:R-:W-:Y:S02]  /*07a0*/  ISETP.NE.AND P0, PT, R15, RZ, PT ;  /* 0x000000ff0f00720c */ /* 0x000fe40003f05270 */
[----:B------:R-:W-:Y:S02]  /*07b0*/  IADD3 R16, PT, PT, R16, 0x20, RZ ;  /* 0x0000002010107810 */ /* 0x000fe40007ffe0ff */
[----:B------:R-:W-:-:S02]  /*07c0*/  LEA R18, R18, R13, 0x3 ;  /* 0x0000000d12127211 */ /* 0x000fc400078e18ff */
[----:B------:R-:W-:Y:S02]  /*07d0*/  IADD3 R14, PT, PT, R14, 0x20, RZ ;  /* 0x000000200e0e7810 */ /* 0x000fe40007ffe0ff */
[----:B------:R-:W-:Y:S01]  /*07e0*/  IADD3 R13, PT, PT, R13, 0x80, RZ ;  /* 0x000000800d0d7810 */ /* 0x000fe20007ffe0ff */
[----:B--2---:R1:W-:Y:S04]  /*07f0*/  STS [R18], R11 ;  /* 0x0000000b12007388 */ /* 0x0043e80000000800 */
[----:B------:R-:W-:Y:S05]  /*0800*/  @P0 BRA `(.L_x_13) ;  /* 0xfffffffc00c80947 */ /* 0x000fea000383ffff */
[----:B------:R-:W-:Y:S05]  /*0810*/  BSYNC.RECONVERGENT B3 ;  /* 0x0000000000037941 */ /* 0x000fea0003800200 */
.L_x_12:
[----:B------:R-:W-:-:S07]  /*0820*/  IADD3 R17, PT, PT, R17, 0x1c, RZ ;  /* 0x0000001c11117810 */ /* 0x000fce0007ffe0ff */
.L_x_11:
[----:B0-----:R-:W-:Y:S05]  /*0830*/  BSYNC.RECONVERGENT B2 ;  /* 0x0000000000027941 */ /* 0x001fea0003800200 */
.L_x_10:
[----:B------:R-:W-:-:S13]  /*0840*/  ISETP.GE.U32.AND P0, PT, R12, 0x60, PT ;  /* 0x000000600c00780c */ /* 0x000fda0003f06070 */
[----:B------:R-:W-:Y:S05]  /*0850*/  @!P0 BRA `(.L_x_9) ;  /* 0x0000000000c88947 */ /* 0x000fea0003800000 */
[----:B-1----:R-:W0:Y:S01]  /*0860*/  S2R R11, SR_CgaCtaId ;  /* 0x00000000000b7919 */ /* 0x002e220000008800 */
[----:B------:R-:W1:Y:S01]  /*0870*/  LDC.64 R8, c[0x0][0x380] ;  /* 0x0000e000ff087b82 */ /* 0x000e620000000a00 */
[----:B------:R-:W-:-:S04]  /*0880*/  MOV R16, 0x400 ;  /* 0x0000040000107802 */ /* 0x000fc80000000f00 */
[----:B0-----:R-:W-:-:S07]  /*0890*/  LEA R16, R11, R16, 0x18 ;  /* 0x000000100b107211 */ /* 0x001fce00078ec0ff */
.L_x_14:
[----:B--2---:R-:W-:-:S04]  /*08a0*/  IADD3 R19, PT, PT, R6, R17, RZ ;  /* 0x0000001106137210 */ /* 0x004fc80007ffe0ff */
[C---:B------:R-:W-:Y:S02]  /*08b0*/  IADD3 R15, PT, PT, R19.reuse, 0x20, RZ ;  /* 0x00000020130f7810 */ /* 0x040fe40007ffe0ff */
[C---:B------:R-:W-:Y:S02]  /*08c0*/  IADD3 R13, PT, PT, R19.reuse, 0x40, RZ ;  /* 0x00000040130d7810 */ /* 0x040fe40007ffe0ff */
[C---:B------:R-:W-:Y:S01]  /*08d0*/  IADD3 R11, PT, PT, R19.reuse, 0x60, RZ ;  /* 0x00000060130b7810 */ /* 0x040fe20007ffe0ff */
[----:B-1----:R-:W-:-:S04]  /*08e0*/  IMAD.WIDE.U32 R18, R19, 0x4, R8 ;  /* 0x0000000413127825 */ /* 0x002fc800078e0008 */
[--C-:B------:R-:W-:Y:S02]  /*08f0*/  IMAD.WIDE.U32 R14, R15, 0x4, R8.reuse ;  /* 0x000000040f0e7825 */ /* 0x100fe400078e0008 */
[----:B------:R-:W2:Y:S02]  /*0900*/  LDG.E.CONSTANT R18, desc[UR6][R18.64] ;  /* 0x0000000612127981 */ /* 0x000ea4000c1e9900 */
[--C-:B------:R-:W-:Y:S02]  /*0910*/  IMAD.WIDE.U32 R12, R13, 0x4, R8.reuse ;  /* 0x000000040d0c7825 */ /* 0x100fe400078e0008 */
[----:B------:R0:W3:Y:S02]  /*0920*/  LDG.E.CONSTANT R14, desc[UR6][R14.64] ;  /* 0x000000060e0e7981 */ /* 0x0000e4000c1e9900 */
[----:B------:R-:W-:Y:S02]  /*0930*/  IMAD.WIDE.U32 R10, R11, 0x4, R8 ;  /* 0x000000040b0a7825 */ /* 0x000fe400078e0008 */
[----:B------:R1:W4:Y:S04]  /*0940*/  LDG.E.CONSTANT R12, desc[UR6][R12.64] ;  /* 0x000000060c0c7981 */ /* 0x000328000c1e9900 */
[----:B------:R5:W4:Y:S01]  /*0950*/  LDG.E.CONSTANT R10, desc[UR6][R10.64] ;  /* 0x000000060a0a7981 */ /* 0x000b22000c1e9900 */
[----:B------:R-:W-:-:S02]  /*0960*/  IADD3 R22, PT, PT, R17, 0x20, RZ ;  /* 0x0000002011167810 */ /* 0x000fc40007ffe0ff */
[C---:B------:R-:W-:Y:S02]  /*0970*/  IADD3 R24, PT, PT, R17.reuse, 0x40, RZ ;  /* 0x0000004011187810 */ /* 0x040fe40007ffe0ff */
[----:B------:R-:W-:Y:S02]  /*0980*/  IADD3 R26, PT, PT, R17, 0x60, RZ ;  /* 0x00000060111a7810 */ /* 0x000fe40007ffe0ff */
[----:B------:R-:W-:Y:S02]  /*0990*/  SHF.R.U32.HI R20, RZ, 0x2, R17 ;  /* 0x00000002ff147819 */ /* 0x000fe40000011611 */
[----:B------:R-:W-:Y:S02]  /*09a0*/  SHF.R.U32.HI R21, RZ, 0x2, R22 ;  /* 0x00000002ff157819 */ /* 0x000fe40000011616 */
[----:B------:R-:W-:Y:S02]  /*09b0*/  SHF.R.U32.HI R23, RZ, 0x2, R24 ;  /* 0x00000002ff177819 */ /* 0x000fe40000011618 */
[----:B------:R-:W-:Y:S01]  /*09c0*/  SHF.R.U32.HI R25, RZ, 0x2, R26 ;  /* 0x00000002ff197819 */ /* 0x000fe2000001161a */
[----:B------:R-:W-:-:S04]  /*09d0*/  IMAD.HI.U32 R20, R20, 0x24924925, RZ ;  /* 0x2492492514147827 */ /* 0x000fc800078e00ff */
[----:B0-----:R-:W-:-:S04]  /*09e0*/  IMAD.HI.U32 R15, R21, 0x24924925, RZ ;  /* 0x24924925150f7827 */ /* 0x001fc800078e00ff */
[----:B-1----:R-:W-:-:S04]  /*09f0*/  IMAD.HI.U32 R13, R23, 0x24924925, RZ ;  /* 0x24924925170d7827 */ /* 0x002fc800078e00ff */
[----:B-----5:R-:W-:-:S04]  /*0a00*/  IMAD.HI.U32 R11, R25, 0x24924925, RZ ;  /* 0x24924925190b7827 */ /* 0x020fc800078e00ff */
[----:B------:R-:W-:Y:S02]  /*0a10*/  IMAD R19, R20, -0x1c, R17 ;  /* 0xffffffe414137824 */ /* 0x000fe400078e0211 */
[----:B------:R-:W-:Y:S02]  /*0a20*/  IMAD R21, R15, -0x1c, R22 ;  /* 0xffffffe40f157824 */ /* 0x000fe400078e0216 */
[----:B------:R-:W-:Y:S02]  /*0a30*/  IMAD R23, R13, -0x1c, R24 ;  /* 0xffffffe40d177824 */ /* 0x000fe400078e0218 */
[----:B------:R-:W-:Y:S02]  /*0a40*/  IMAD R25, R11, -0x1c, R26 ;  /* 0xffffffe40b197824 */ /* 0x000fe400078e021a */
[C---:B------:R-:W-:Y:S02]  /*0a50*/  IMAD R19, R2.reuse, 0x78, R19 ;  /* 0x0000007802137824 */ /* 0x040fe400078e0213 */
[----:B------:R-:W-:-:S02]  /*0a60*/  IMAD R22, R2, 0x78, R21 ;  /* 0x0000007802167824 */ /* 0x000fc400078e0215 */
[C---:B------:R-:W-:Y:S02]  /*0a70*/  IMAD R24, R2.reuse, 0x78, R23 ;  /* 0x0000007802187824 */ /* 0x040fe400078e0217 */
[----:B------:R-:W-:Y:S02]  /*0a80*/  IMAD R26, R2, 0x78, R25 ;  /* 0x00000078021a7824 */ /* 0x000fe400078e0219 */
[----:B------:R-:W-:Y:S02]  /*0a90*/  IMAD R19, R20, 0x1e, R19 ;  /* 0x0000001e14137824 */ /* 0x000fe400078e0213 */
[----:B------:R-:W-:Y:S02]  /*0aa0*/  IMAD R15, R15, 0x1e, R22 ;  /* 0x0000001e0f0f7824 */ /* 0x000fe400078e0216 */
[----:B------:R-:W-:Y:S02]  /*0ab0*/  IMAD R13, R13, 0x1e, R24 ;  /* 0x0000001e0d0d7824 */ /* 0x000fe400078e0218 */
[----:B------:R-:W-:Y:S01]  /*0ac0*/  IMAD R11, R11, 0x1e, R26 ;  /* 0x0000001e0b0b7824 */ /* 0x000fe200078e021a */
[----:B------:R-:W-:-:S02]  /*0ad0*/  LEA R19, R19, R16, 0x2 ;  /* 0x0000001013137211 */ /* 0x000fc400078e10ff */
[-C--:B------:R-:W-:Y:S02]  /*0ae0*/  LEA R15, R15, R16.reuse, 0x2 ;  /* 0x000000100f0f7211 */ /* 0x080fe400078e10ff */
[-C--:B------:R-:W-:Y:S02]  /*0af0*/  LEA R13, R13, R16.reuse, 0x2 ;  /* 0x000000100d0d7211 */ /* 0x080fe400078e10ff */
[----:B------:R-:W-:Y:S02]  /*0b00*/  LEA R11, R11, R16, 0x2 ;  /* 0x000000100b0b7211 */ /* 0x000fe400078e10ff */
[----:B------:R-:W-:-:S04]  /*0b10*/  IADD3 R17, PT, PT, R17, 0x80, RZ ;  /* 0x0000008011117810 */ /* 0x000fc80007ffe0ff */
[----:B------:R-:W-:Y:S01]  /*0b20*/  ISETP.GE.U32.AND P0, PT, R17, R4, PT ;  /* 0x000000041100720c */ /* 0x000fe20003f06070 */
[----:B--2---:R2:W-:Y:S04]  /*0b30*/  STS [R19+0x7c], R18 ;  /* 0x00007c1213007388 */ /* 0x0045e80000000800 */
[----:B---3--:R2:W-:Y:S04]  /*0b40*/  STS [R15+0x7c], R14 ;  /* 0x00007c0e0f007388 */ /* 0x0085e80000000800 */
[----:B----4-:R2:W-:Y:S04]  /*0b50*/  STS [R13+0x7c], R12 ;  /* 0x00007c0c0d007388 */ /* 0x0105e80000000800 */
[----:B------:R2:W-:Y:S01]  /*0b60*/  STS [R11+0x7c], R10 ;  /* 0x00007c0a0b007388 */ /* 0x0005e20000000800 */
[----:B------:R-:W-:Y:S05]  /*0b70*/  @!P0 BRA `(.L_x_14) ;  /* 0xfffffffc00488947 */ /* 0x000fea000383ffff */
.L_x_9:
[----:B0-----:R-:W-:Y:S05]  /*0b80*/  BSYNC.RECONVERGENT B1 ;  /* 0x0000000000017941 */ /* 0x001fea0003800200 */
.L_x_8:
[----:B------:R-:W-:Y:S05]  /*0b90*/  BRA `(.L_x_15) ;  /* 0x0000000400987947 */ /* 0x000fea0003800000 */
.L_x_7:
[----:B------:R-:W-:-:S13]  /*0ba0*/  ISETP.GT.U32.AND P0, PT, R5, 0x1ff, PT ;  /* 0x000001ff0500780c */ /* 0x000fda0003f04070 */
        /* <DEDUP_REMOVED lines=19> */
[----:B------:R-:W-:Y:S01]  /*0ce0*/  IMAD R13, R2, 0x78, R3 ;  /* 0x00000078020d7824 */ /* 0x000fe200078e0203 */
[----:B------:R-:W-:Y:S01]  /*0cf0*/  LEA.HI R14, R12, 0x1, RZ, 0x1b ;  /* 0x000000010c0e7811 */ /* 0x000fe200078fd8ff */
[----:B------:R-:W-:Y:S01]  /*0d00*/  IMAD R10, R11, 0x1c, R10 ;  /* 0x0000001c0b0a7824 */ /* 0x000fe200078e020a */
[----:B------:R-:W-:Y:S01]  /*0d10*/  BSSY.RECONVERGENT B2, `(.L_x_18) ;  /* 0x0000018000027945 */ /* 0x000fe20003800200 */
[----:B------:R-:W-:Y:S02]  /*0d20*/  IADD3 R17, PT, PT, R3, -0x1c, RZ ;  /* 0xffffffe403117810 */ /* 0x000fe40007ffe0ff */
[----:B------:R-:W2:Y:S01]  /*0d30*/  LDC.64 R8, c[0x0][0x380] ;  /* 0x0000e000ff087b82 */ /* 0x000ea20000000a00 */
[----:B------:R-:W-:Y:S02]  /*0d40*/  LOP3.LUT R15, R14, 0x3, RZ, 0xc0, !PT ;  /* 0x000000030e0f7812 */ /* 0x000fe400078ec0ff */
[----:B------:R-:W-:-:S02]  /*0d50*/  MOV R16, R3 ;  /* 0x0000000300107202 */ /* 0x000fc40000000f00 */
[----:B------:R-:W-:Y:S01]  /*0d60*/  IADD3 R15, PT, PT, -R15, RZ, RZ ;  /* 0x000000ff0f0f7210 */ /* 0x000fe20007ffe1ff */
[----:B-1----:R-:W-:-:S06]  /*0d70*/  ULEA UR4, UR5, UR4, 0x18 ;  /* 0x0000000405047291 */ /* 0x002fcc000f8ec0ff */
[----:B------:R-:W-:Y:S01]  /*0d80*/  LEA R14, R13, UR4, 0x2 ;  /* 0x000000040d0e7c11 */ /* 0x000fe2000f8e10ff */
[----:B------:R-:W-:-:S03]  /*0d90*/  IMAD R13, R10, 0x1c, R3 ;  /* 0x0000001c0a0d7824 */ /* 0x000fc600078e0203 */
[----:B------:R-:W-:-:S07]  /*0da0*/  IADD3 R14, PT, PT, R14, 0x4, RZ ;  /* 0x000000040e0e7810 */ /* 0x000fce0007ffe0ff */
.L_x_19:
[----:B------:R-:W-:-:S05]  /*0db0*/  IADD3 R11, PT, PT, R13, -0x1c, RZ ;  /* 0xffffffe40d0b7810 */ /* 0x000fca0007ffe0ff */
[----:B-12---:R-:W-:-:S06]  /*0dc0*/  IMAD.WIDE.U32 R10, R11, 0x4, R8 ;  /* 0x000000040b0a7825 */ /* 0x006fcc00078e0008 */
        /* <DEDUP_REMOVED lines=13> */
.L_x_18:
[----:B------:R-:W-:-:S07]  /*0ea0*/  IADD3 R17, PT, PT, R17, 0x1c, RZ ;  /* 0x0000001c11117810 */ /* 0x000fce0007ffe0ff */
.L_x_17:
[----:B0-----:R-:W-:Y:S05]  /*0eb0*/  BSYNC.RECONVERGENT B1 ;  /* 0x0000000000017941 */ /* 0x001fea0003800200 */
.L_x_16:
[----:B------:R-:W-:-:S13]  /*0ec0*/  ISETP.GE.U32.AND P0, PT, R12, 0x60, PT ;  /* 0x000000600c00780c */ /* 0x000fda0003f06070 */
[----:B------:R-:W-:Y:S05]  /*0ed0*/  @!P0 BRA `(.L_x_15) ;  /* 0x0000000000c88947 */ /* 0x000fea0003800000 */
[----:B------:R-:W0:Y:S01]  /*0ee0*/  S2R R11, SR_CgaCtaId ;  /* 0x00000000000b7919 */ /* 0x000e220000008800 */
[----:B------:R-:W2:Y:S01]  /*0ef0*/  LDC.64 R8, c[0x0][0x380] ;  /* 0x0000e000ff087b82 */ /* 0x000ea20000000a00 */
[----:B------:R-:W-:-:S04]  /*0f00*/  MOV R16, 0x400 ;  /* 0x0000040000107802 */ /* 0x000fc80000000f00 */
[----:B0-----:R-:W-:-:S07]  /*0f10*/  LEA R16, R11, R16, 0x18 ;  /* 0x000000100b107211 */ /* 0x001fce00078ec0ff */
.L_x_20:
[----:B01----:R-:W-:-:S04]  /*0f20*/  IADD3 R19, PT, PT, R6, R17, RZ ;  /* 0x0000001106137210 */ /* 0x003fc80007ffe0ff */
[C---:B------:R-:W-:Y:S02]  /*0f30*/  IADD3 R15, PT, PT, R19.reuse, 0x20, RZ ;  /* 0x00000020130f7810 */ /* 0x040fe40007ffe0ff */
[C---:B------:R-:W-:Y:S02]  /*0f40*/  IADD3 R13, PT, PT, R19.reuse, 0x40, RZ ;  /* 0x00000040130d7810 */ /* 0x040fe40007ffe0ff */
[C---:B------:R-:W-:Y:S01]  /*0f50*/  IADD3 R11, PT, PT, R19.reuse, 0x60, RZ ;  /* 0x00000060130b7810 */ /* 0x040fe20007ffe0ff */
[----:B--2---:R-:W-:-:S04]  /*0f60*/  IMAD.WIDE.U32 R18, R19, 0x4, R8 ;  /* 0x0000000413127825 */ /* 0x004fc800078e0008 */
        /* <DEDUP_REMOVED lines=41> */
.L_x_15:
[----:B0-----:R-:W-:Y:S05]  /*1200*/  BSYNC.RECONVERGENT B0 ;  /* 0x0000000000007941 */ /* 0x001fea0003800200 */
.L_x_6:
[----:B--2---:R-:W0:Y:S01]  /*1210*/  LDC.64 R14, c[0x0][0x388] ;  /* 0x0000e200ff0e7b82 */ /* 0x004e220000000a00 */
[----:B------:R-:W-:-:S05]  /*1220*/  IMAD R4, R7, 0x1200, RZ ;  /* 0x0000120007047824 */ /* 0x000fca00078e02ff */
[----:B------:R-:W-:-:S05]  /*1230*/  LOP3.LUT R4, R4, 0x1f, R5, 0xf8, !PT ;  /* 0x0000001f04047812 */ /* 0x000fca00078ef805 */
[----:B0-----:R-:W-:-:S05]  /*1240*/  IMAD.WIDE.U32 R8, R4, 0x4, R14 ;  /* 0x0000000404087825 */ /* 0x001fca00078e000e */
[----:B------:R-:W2:Y:S04]  /*1250*/  LDG.E.CONSTANT R7, desc[UR6][R8.64] ;  /* 0x0000000608077981 */ /* 0x000ea8000c1e9900 */
[----:B-1----:R-:W3:Y:S04]  /*1260*/  LDG.E.CONSTANT R10, desc[UR6][R8.64+0x80] ;  /* 0x00008006080a7981 */ /* 0x002ee8000c1e9900 */
[----:B------:R-:W4:Y:S04]  /*1270*/  LDG.E.CONSTANT R20, desc[UR6][R8.64+0x100] ;  /* 0x0001000608147981 */ /* 0x000f28000c1e9900 */
[----:B------:R-:W4:Y:S04]  /*1280*/  LDG.E.CONSTANT R22, desc[UR6][R8.64+0x180] ;  /* 0x0001800608167981 */ /* 0x000f28000c1e9900 */
[----:B------:R-:W4:Y:S04]  /*1290*/  LDG.E.CONSTANT R23, desc[UR6][R8.64+0x200] ;  /* 0x0002000608177981 */ /* 0x000f28000c1e9900 */
[----:B------:R-:W4:Y:S04]  /*12a0*/  LDG.E.CONSTANT R18, desc[UR6][R8.64+0x280] ;  /* 0x0002800608127981 */ /* 0x000f28000c1e9900 */
[----:B------:R-:W4:Y:S04]  /*12b0*/  LDG.E.CONSTANT R19, desc[UR6][R8.64+0x300] ;  /* 0x0003000608137981 */ /* 0x000f28000c1e9900 */
[----:B------:R-:W4:Y:S01]  /*12c0*/  LDG.E.CONSTANT R17, desc[UR6][R8.64+0x380] ;  /* 0x0003800608117981 */ /* 0x000f22000c1e9900 */
[----:B------:R-:W0:Y:S03]  /*12d0*/  S2UR UR5, SR_CgaCtaId ;  /* 0x00000000000579c3 */ /* 0x000e260000008800 */
[----:B------:R-:W4:Y:S01]  /*12e0*/  LDG.E.CONSTANT R24, desc[UR6][R8.64+0x400] ;  /* 0x0004000608187981 */ /* 0x000f22000c1e9900 */
[----:B------:R-:W-:-:S03]  /*12f0*/  UMOV UR4, 0x400 ;  /* 0x0000040000047882 */ /* 0x000fc60000000000 */
[----:B------:R-:W4:Y:S04]  /*1300*/  LDG.E.CONSTANT R21, desc[UR6][R8.64+0x480] ;  /* 0x0004800608157981 */ /* 0x000f28000c1e9900 */
[----:B------:R-:W4:Y:S04]  /*1310*/  LDG.E.CONSTANT R16, desc[UR6][R8.64+0x500] ;  /* 0x0005000608107981 */ /* 0x000f28000c1e9900 */
[----:B------:R-:W4:Y:S01]  /*1320*/  LDG.E.CONSTANT R12, desc[UR6][R8.64+0x580] ;  /* 0x00058006080c7981 */ /* 0x000f22000c1e9900 */
[----:B0-----:R-:W-:-:S06]  /*1330*/  ULEA UR4, UR5, UR4, 0x18 ;  /* 0x0000000405047291 */ /* 0x001fcc000f8ec0ff */
[----:B------:R-:W-:Y:S01]  /*1340*/  LEA R6, R2, UR4, 0x2 ;  /* 0x0000000402067c11 */ /* 0x000fe2000f8e10ff */
[----:B------:R-:W-:Y:S06]  /*1350*/  BAR.SYNC.DEFER_BLOCKING 0x0 ;  /* 0x0000000000007b1d */ /* 0x000fec0000010000 */
[----:B------:R-:W2:Y:S04]  /*1360*/  LDS R26, [R6] ;  /* 0x00000000061a7984 */ /* 0x000ea80000000800 */
[----:B------:R-:W3:Y:S04]  /*1370*/  LDS R25, [R6+0x4] ;  /* 0x0000040006197984 */ /* 0x000ee80000000800 */
[----:B------:R-:W-:Y:S04]  /*1380*/  LDS R27, [R6+0x8] ;  /* 0x00000800061b7984 */ /* 0x000fe80000000800 */
[----:B------:R-:W0:Y:S04]  /*1390*/  LDS R13, [R6+0x78] ;  /* 0x00007800060d7984 */ /* 0x000e280000000800 */
[----:B------:R-:W-:Y:S01]  /*13a0*/  LDS R28, [R6+0xf0] ;  /* 0x0000f000061c7984 */ /* 0x000fe20000000800 */
[----:B--2---:R-:W-:-:S04]  /*13b0*/  FFMA R11, R7, R26, RZ ;  /* 0x0000001a070b7223 */ /* 0x004fc800000000ff */
[----:B---3--:R-:W-:Y:S01]  /*13c0*/  FFMA R11, R10, R25, R11 ;  /* 0x000000190a0b7223 */ /* 0x008fe2000000000b */
[----:B0-----:R-:W-:Y:S01]  /*13d0*/  FFMA R29, R7, R13, RZ ;  /* 0x0000000d071d7223 */ /* 0x001fe200000000ff */
[----:B------:R-:W0:Y:S02]  /*13e0*/  LDS R25, [R6+0x7c] ;  /* 0x00007c0006197984 */ /* 0x000e240000000800 */
[----:B----4-:R-:W-:Y:S02]  /*13f0*/  FFMA R27, R20, R27, R11 ;  /* 0x0000001b141b7223 */ /* 0x010fe4000000000b */
[----:B------:R-:W2:Y:S02]  /*1400*/  LDG.E.CONSTANT R11, desc[UR6][R8.64+0x600] ;  /* 0x00060006080b7981 */ /* 0x000ea4000c1e9900 */
[----:B------:R-:W-:Y:S02]  /*1410*/  FFMA R26, R22, R13, R27 ;  /* 0x0000000d161a7223 */ /* 0x000fe4000000001b */
[----:B------:R-:W3:Y:S04]  /*1420*/  LDG.E.CONSTANT R13, desc[UR6][R8.64+0x680] ;  /* 0x00068006080d7981 */ /* 0x000ee8000c1e9900 */
[----:B------:R-:W1:Y:S04]  /*1430*/  LDS R7, [R6+0x80] ;  /* 0x0000800006077984 */ /* 0x000e680000000800 */
[----:B------:R-:W-:Y:S01]  /*1440*/  LDS R27, [R6+0x168] ;  /* 0x00016800061b7984 */ /* 0x000fe20000000800 */
[----:B0-----:R-:W-:-:S03]  /*1450*/  FFMA R29, R10, R25, R29 ;  /* 0x000000190a1d7223 */ /* 0x001fc6000000001d */
[----:B------:R-:W4:Y:S01]  /*1460*/  LDG.E.CONSTANT R10, desc[UR6][R8.64+0x700] ;  /* 0x00070006080a7981 */ /* 0x000f22000c1e9900 */
[----:B-1----:R-:W-:-:S03]  /*1470*/  FFMA R29, R20, R7, R29 ;  /* 0x00000007141d7223 */ /* 0x002fc6000000001d */
[----:B------:R0:W4:Y:S01]  /*1480*/  LDG.E.CONSTANT R20, desc[UR6][R8.64+0x780] ;  /* 0x0007800608147981 */ /* 0x000122000c1e9900 */
[----:B------:R-:W-:-:S03]  /*1490*/  FFMA R25, R23, R25, R26 ;  /* 0x0000001917197223 */ /* 0x000fc6000000001a */
[----:B------:R-:W1:Y:S01]  /*14a0*/  LDS R26, [R6+0xf4] ;  /* 0x0000f400061a7984 */ /* 0x000e620000000800 */
[----:B------:R-:W-:-:S03]  /*14b0*/  FFMA R25, R18, R7, R25 ;  /* 0x0000000712197223 */ /* 0x000fc60000000019 */
[----:B------:R-:W1:Y:S01]  /*14c0*/  LDS R7, [R6+0xf8] ;  /* 0x0000f80006077984 */ /* 0x000e620000000800 */
[-C--:B------:R-:W-:Y:S01]  /*14d0*/  FFMA R22, R22, R28.reuse, R29 ;  /* 0x0000001c16167223 */ /* 0x080fe2000000001d */
[C---:B------:R-:W-:Y:S01]  /*14e0*/  IADD3 R29, PT, PT, R4.reuse, 0x200, RZ ;  /* 0x00000200041d7810 */ /* 0x040fe20007ffe0ff */
[----:B------:R-:W-:Y:S01]  /*14f0*/  FFMA R28, R19, R28, R25 ;  /* 0x0000001c131c7223 */ /* 0x000fe20000000019 */
[----:B0-----:R-:W-:Y:S01]  /*1500*/  IADD3 R9, PT, PT, R4, 0x220, RZ ;  /* 0x0000022004097810 */ /* 0x001fe20007ffe0ff */
[----:B-1----:R-:W-:Y:S02]  /*1510*/  FFMA R25, R23, R26, R22 ;  /* 0x0000001a17197223 */ /* 0x002fe40000000016 */
[----:B------:R-:W-:-:S04]  /*1520*/  IMAD.WIDE.U32 R22, R29, 0x4, R14 ;  /* 0x000000041d167825 */ /* 0x000fc800078e000e */
[----:B------:R-:W-:Y:S02]  /*1530*/  FFMA R18, R18, R7, R25 ;  /* 0x0000000712127223 */ /* 0x000fe40000000019 */
[----:B------:R-:W0:Y:S04]  /*1540*/  LDS R25, [R6+0x16c] ;  /* 0x00016c0006197984 */ /* 0x000e280000000800 */
[----:B------:R1:W4:Y:S01]  /*1550*/  LDG.E.CONSTANT R23, desc[UR6][R22.64] ;  /* 0x0000000616177981 */ /* 0x000322000c1e9900 */
[----:B------:R-:W-:Y:S01]  /*1560*/  FFMA R27, R19, R27, R18 ;  /* 0x0000001b131b7223 */ /* 0x000fe20000000012 */
[----:B------:R-:W-:-:S06]  /*1570*/  IMAD.WIDE.U32 R18, R9, 0x4, R14 ;  /* 0x0000000409127825 */ /* 0x000fcc00078e000e */
[----:B------:R-:W4:Y:S01]  /*1580*/  LDG.E.CONSTANT R19, desc[UR6][R18.64] ;  /* 0x0000000612137981 */ /* 0x000f22000c1e9900 */
[----:B------:R-:W-:Y:S01]  /*1590*/  IADD3 R9, PT, PT, R4, 0x240, RZ ;  /* 0x0000024004097810 */ /* 0x000fe20007ffe0ff */
[----:B------:R-:W-:Y:S02]  /*15a0*/  FFMA R29, R17, R26, R28 ;  /* 0x0000001a111d7223 */ /* 0x000fe4000000001c */
[----:B------:R-:W0:Y:S02]  /*15b0*/  LDS R28, [R6+0x170] ;  /* 0x00017000061c7984 */ /* 0x000e240000000800 */
[----:B------:R-:W-:Y:S02]  /*15c0*/  IMAD.WIDE.U32 R8, R9, 0x4, R14 ;  /* 0x0000000409087825 */ /* 0x000fe400078e000e */
[----:B-1----:R-:W1:Y:S02]  /*15d0*/  LDS R22, [R6+0x1e0] ;  /* 0x0001e00006167984 */ /* 0x002e640000000800 */
[----:B0-----:R-:W-:Y:S01]  /*15e0*/  FFMA R25, R17, R25, R27 ;  /* 0x0000001911197223 */ /* 0x001fe2000000001b */
[C---:B------:R-:W-:Y:S01]  /*15f0*/  FFMA R26, R24.reuse, R7, R29 ;  /* 0x00000007181a7223 */ /* 0x040fe2000000001d */
[----:B------:R-:W4:Y:S04]  /*1600*/  LDG.E.CONSTANT R17, desc[UR6][R8.64] ;  /* 0x0000000608117981 */ /* 0x000f28000c1e9900 */
[----:B------:R-:W4:Y:S04]  /*1610*/  LDG.E.CONSTANT R18, desc[UR6][R8.64+0x80] ;  /* 0x0000800608127981 */ /* 0x000f28000c1e9900 */
[----:B------:R-:W-:Y:S01]  /*1620*/  LDS R7, [R6+0x1e8] ;  /* 0x0001e80006077984 */ /* 0x000fe20000000800 */
[----:B------:R-:W-:-:S03]  /*1630*/  FFMA R25, R24, R28, R25 ;  /* 0x0000001c18197223 */ /* 0x000fc60000000019 */
[----:B------:R-:W0:Y:S04]  /*1640*/  LDS R24, [R6+0x258] ;  /* 0x0002580006187984 */ /* 0x000e280000000800 */
[----:B------:R-:W0:Y:S01]  /*1650*/  LDS R28, [R6+0x1e4] ;  /* 0x0001e400061c7984 */ /* 0x000e220000000800 */
[----:B-1----:R-:W-:-:S03]  /*1660*/  FFMA R27, R21, R22, R26 ;  /* 0x00000016151b7223 */ /* 0x002fc6000000001a */
[----:B------:R-:W1:Y:S01]  /*1670*/  LDS R22, [R6+0x25c] ;  /* 0x00025c0006167984 */ /* 0x000e620000000800 */
[----:B0-----:R-:W-:-:S03]  /*1680*/  FFMA R21, R21, R24, R25 ;  /* 0x0000001815157223 */ /* 0x001fc60000000019 */
[----:B------:R-:W4:Y:S01]  /*1690*/  LDG.E.CONSTANT R25, desc[UR6][R8.64+0x100] ;  /* 0x0001000608197981 */ /* 0x000f22000c1e9900 */
[----:B------:R-:W-:-:S03]  /*16a0*/  FFMA R27, R16, R28, R27 ;  /* 0x0000001c101b7223 */ /* 0x000fc6000000001b */
[----:B------:R-:W-:Y:S01]  /*16b0*/  LDS R28, [R6+0x350] ;  /* 0x00035000061c7984 */ /* 0x000fe20000000800 */
[----:B------:R-:W-:-:S03]  /*16c0*/  FFMA R26, R12, R7, R27 ;  /* 0x000000070c1a7223 */ /* 0x000fc6000000001b */
[----:B------:R-:W0:Y:S04]  /*16d0*/  LDS R27, [R6+0x260] ;  /* 0x00026000061b7984 */ /* 0x000e280000000800 */
[----:B------:R-:W4:Y:S01]  /*16e0*/  LDG.E.CONSTANT R7, desc[UR6][R8.64+0x180] ;  /* 0x0001800608077981 */ /* 0x000f22000c1e9900 */
[----:B-1----:R-:W-:-:S03]  /*16f0*/  FFMA R21, R16, R22, R21 ;  /* 0x0000001610157223 */ /* 0x002fc60000000015 */
[----:B------:R-:W1:Y:S01]  /*1700*/  LDS R16, [R6+0x2d0] ;  /* 0x0002d00006107984 */ /* 0x000e620000000800 */
[----:B--2---:R-:W-:-:S03]  /*1710*/  FFMA R26, R11, R24, R26 ;  /* 0x000000180b1a7223 */ /* 0x004fc6000000001a */
[----:B------:R-:W2:Y:S01]  /*1720*/  LDG.E.CONSTANT R24, desc[UR6][R8.64+0x200] ;  /* 0x0002000608187981 */ /* 0x000ea2000c1e9900 */
[----:B---3--:R-:W-:Y:S01]  /*1730*/  FFMA R29, R13, R22, R26 ;  /* 0x000000160d1d7223 */ /* 0x008fe2000000001a */
[----:B0-----:R-:W-:Y:S02]  /*1740*/  FFMA R22, R12, R27, R21 ;  /* 0x0000001b0c167223 */ /* 0x001fe40000000015 */
[----:B------:R-:W0:Y:S04]  /*1750*/  LDS R26, [R6+0x2d4] ;  /* 0x0002d400061a7984 */ /* 0x000e280000000800 */
[----:B------:R-:W3:Y:S01]  /*1760*/  LDG.E.CONSTANT R12, desc[UR6][R8.64+0x280] ;  /* 0x00028006080c7981 */ /* 0x000ee2000c1e9900 */
[----:B-1----:R-:W-:-:S03]  /*1770*/  FFMA R22, R11, R16, R22 ;  /* 0x000000100b167223 */ /* 0x002fc60000000016 */
[----:B------:R-:W1:Y:S01]  /*1780*/  LDS R21, [R6+0x2d8] ;  /* 0x0002d80006157984 */ /* 0x000e620000000800 */
[----:B----4-:R-:W-:-:S03]  /*1790*/  FFMA R29, R10, R27, R29 ;  /* 0x0000001b0a1d7223 */ /* 0x010fc6000000001d */
[----:B------:R-:W4:Y:S01]  /*17a0*/  LDS R27, [R6+0x348] ;  /* 0x00034800061b7984 */ /* 0x000f220000000800 */
[----:B------:R-:W-:Y:S01]  /*17b0*/  FFMA R11, R20, R16, R29 ;  /* 0x00000010140b7223 */ /* 0x000fe2000000001d */
[----:B0-----:R-:W-:Y:S02]  /*17c0*/  FFMA R29, R13, R26, R22 ;  /* 0x0000001a0d1d7223 */ /* 0x001fe40000000016 */
[----:B------:R-:W3:Y:S04]  /*17d0*/  LDG.E.CONSTANT R16, desc[UR6][R8.64+0x400] ;  /* 0x0004000608107981 */ /* 0x000ee8000c1e9900 */
[----:B------:R-:W3:Y:S01]  /*17e0*/  LDG.E.CONSTANT R13, desc[UR6][R8.64+0x300] ;  /* 0x00030006080d7981 */ /* 0x000ee2000c1e9900 */
[----:B-1----:R-:W-:-:S03]  /*17f0*/  FFMA R29, R10, R21, R29 ;  /* 0x000000150a1d7223 */ /* 0x002fc6000000001d */
[----:B------:R0:W3:Y:S04]  /*1800*/  LDG.E.CONSTANT R22, desc[UR6][R8.64+0x380] ;  /* 0x0003800608167981 */ /* 0x0000e8000c1e9900 */
[----:B------:R-:W1:Y:S04]  /*1810*/  LDS R10, [R6+0x34c] ;  /* 0x00034c00060a7984 */ /* 0x000e680000000800 */
[----:B0-----:R-:W-:Y:S01]  /*1820*/  LDS R8, [R6+0x3c4] ;  /* 0x0003c40006087984 */ /* 0x001fe20000000800 */
[----:B----4-:R-:W-:-:S03]  /*1830*/  FFMA R29, R20, R27, R29 ;  /* 0x0000001b141d7223 */ /* 0x010fc6000000001d */
[----:B------:R-:W-:Y:S01]  /*1840*/  LDS R27, [R6+0x3c0] ;  /* 0x0003c000061b7984 */ /* 0x000fe20000000800 */
[----:B------:R-:W-:-:S03]  /*1850*/  FFMA R20, R23, R26, R11 ;  /* 0x0000001a17147223 */ /* 0x000fc6000000000b */
[----:B------:R-:W0:Y:S01]  /*1860*/  LDS R26, [R6+0x438] ;  /* 0x00043800061a7984 */ /* 0x000e220000000800 */
[----:B------:R-:W-:Y:S01]  /*1870*/  IADD3 R11, PT, PT, R4, 0x360, RZ ;  /* 0x00000360040b7810 */ /* 0x000fe20007ffe0ff */
[----:B-1----:R-:W-:-:S04]  /*1880*/  FFMA R23, R23, R10, R29 ;  /* 0x0000000a17177223 */ /* 0x002fc8000000001d */
[----:B------:R-:W-:-:S04]  /*1890*/  IMAD.WIDE.U32 R10, R11, 0x4, R14 ;  /* 0x000000040b0a7825 */ /* 0x000fc800078e000e */
[C---:B------:R-:W-:Y:S02]  /*18a0*/  FFMA R29, R19.reuse, R21, R20 ;  /* 0x00000015131d7223 */ /* 0x040fe40000000014 */
[----:B------:R-:W4:Y:S01]  /*18b0*/  LDG.E.CONSTANT R20, desc[UR6][R10.64] ;  /* 0x000000060a147981 */ /* 0x000f22000c1e9900 */
[----:B------:R-:W-:-:S03]  /*18c0*/  FFMA R19, R19, R28, R23 ;  /* 0x0000001c13137223 */ /* 0x000fc60000000017 */
[----:B------:R-:W4:Y:S04]  /*18d0*/  LDG.E.CONSTANT R23, desc[UR6][R10.64+0x80] ;  /* 0x000080060a177981 */ /* 0x000f28000c1e9900 */
[----:B------:R-:W4:Y:S01]  /*18e0*/  LDG.E.CONSTANT R21, desc[UR6][R10.64+0x100] ;  /* 0x000100060a157981 */ /* 0x000f22000c1e9900 */
[----:B0-----:R-:W-:-:S03]  /*18f0*/  FFMA R9, R17, R26, R19 ;  /* 0x0000001a11097223 */ /* 0x001fc60000000013 */
[----:B------:R-:W4:Y:S01]  /*1900*/  LDG.E.CONSTANT R19, desc[UR6][R10.64+0x180] ;  /* 0x000180060a137981 */ /* 0x000f22000c1e9900 */
[----:B------:R-:W-:-:S03]  /*1910*/  FFMA R27, R17, R27, R29 ;  /* 0x0000001b111b7223 */ /* 0x000fc6000000001d */
[----:B------:R0:W4:Y:S01]  /*1920*/  LDG.E.CONSTANT R17, desc[UR6][R10.64+0x200] ;  /* 0x000200060a117981 */ /* 0x000122000c1e9900 */
[----:B------:R-:W-:-:S03]  /*1930*/  FFMA R8, R18, R8, R27 ;  /* 0x0000000812087223 */ /* 0x000fc6000000001b */
[----:B------:R-:W1:Y:S04]  /*1940*/  LDS R27, [R6+0x3c8] ;  /* 0x0003c800061b7984 */ /* 0x000e680000000800 */
[----:B0-----:R-:W0:Y:S01]  /*1950*/  LDS R10, [R6+0x43c] ;  /* 0x00043c00060a7984 */ /* 0x001e220000000800 */
[----:B-1----:R-:W-:-:S03]  /*1960*/  FFMA R8, R25, R27, R8 ;  /* 0x0000001b19087223 */ /* 0x002fc60000000008 */
[----:B------:R-:W1:Y:S01]  /*1970*/  LDS R27, [R6+0x440] ;  /* 0x00044000061b7984 */ /* 0x000e620000000800 */
[----:B0-----:R-:W-:Y:S01]  /*1980*/  FFMA R28, R18, R10, R9 ;  /* 0x0000000a121c7223 */ /* 0x001fe20000000009 */
[----:B------:R-:W-:Y:S02]  /*1990*/  FFMA R29, R7, R26, R8 ;  /* 0x0000001a071d7223 */ /* 0x000fe40000000008 */
[----:B------:R-:W0:Y:S01]  /*19a0*/  LDS R26, [R6+0x4b0] ;  /* 0x0004b000061a7984 */ /* 0x000e220000000800 */
[----:B------:R-:W-:-:S05]  /*19b0*/  IADD3 R8, PT, PT, R4, 0x400, RZ ;  /* 0x0000040004087810 */ /* 0x000fca0007ffe0ff */
[----:B------:R-:W-:Y:S01]  /*19c0*/  IMAD.WIDE.U32 R8, R8, 0x4, R14 ;  /* 0x0000000408087825 */ /* 0x000fe200078e000e */
[----:B------:R-:W-:-:S04]  /*19d0*/  IADD3 R11, PT, PT, R4, 0x420, RZ ;  /* 0x00000420040b7810 */ /* 0x000fc80007ffe0ff */
[----:B------:R1:W4:Y:S04]  /*19e0*/  LDG.E.CONSTANT R18, desc[UR6][R8.64] ;  /* 0x0000000608127981 */ /* 0x000328000c1e9900 */
[----:B-1----:R-:W-:Y:S01]  /*19f0*/  LDS R8, [R6+0x528] ;  /* 0x0005280006087984 */ /* 0x002fe20000000800 */
[----:B--2---:R-:W-:Y:S01]  /*1a00*/  FFMA R29, R24, R10, R29 ;  /* 0x0000000a181d7223 */ /* 0x004fe2000000001d */
[-C--:B------:R-:W-:Y:S02]  /*1a10*/  FFMA R10, R25, R27.reuse, R28 ;  /* 0x0000001b190a7223 */ /* 0x080fe4000000001c */
[----:B------:R-:W1:Y:S01]  /*1a20*/  LDS R25, [R6+0x4b4] ;  /* 0x0004b40006197984 */ /* 0x000e620000000800 */
[----:B---3--:R-:W-:-:S03]  /*1a30*/  FFMA R28, R12, R27, R29 ;  /* 0x0000001b0c1c7223 */ /* 0x008fc6000000001d */
[----:B------:R-:W2:Y:S01]  /*1a40*/  LDS R27, [R6+0x4b8] ;  /* 0x0004b800061b7984 */ /* 0x000ea20000000800 */
[----:B0-----:R-:W-:Y:S01]  /*1a50*/  FFMA R7, R7, R26, R10 ;  /* 0x0000001a07077223 */ /* 0x001fe2000000000a */
[----:B------:R-:W-:Y:S01]  /*1a60*/  IMAD.WIDE.U32 R10, R11, 0x4, R14 ;  /* 0x000000040b0a7825 */ /* 0x000fe200078e000e */
[----:B------:R-:W-:-:S03]  /*1a70*/  IADD3 R9, PT, PT, R4, 0x440, RZ ;  /* 0x0000044004097810 */ /* 0x000fc60007ffe0ff */
[----:B-1----:R-:W-:Y:S02]  /*1a80*/  FFMA R24, R24, R25, R7 ;  /* 0x0000001918187223 */ /* 0x002fe40000000007 */
[----:B------:R0:W3:Y:S02]  /*1a90*/  LDG.E.CONSTANT R7, desc[UR6][R10.64] ;  /* 0x000000060a077981 */ /* 0x0000e4000c1e9900 */
[----:B--2---:R-:W-:Y:S01]  /*1aa0*/  FFMA R24, R12, R27, R24 ;  /* 0x0000001b0c187223 */ /* 0x004fe20000000018 */
[----:B------:R-:W-:-:S03]  /*1ab0*/  FFMA R29, R13, R26, R28 ;  /* 0x0000001a0d1d7223 */ /* 0x000fc6000000001c */
[----:B------:R-:W-:Y:S01]  /*1ac0*/  FFMA R28, R13, R8, R24 ;  /* 0x000000080d1c7223 */ /* 0x000fe20000000018 */
[--C-:B------:R-:W-:Y:S01]  /*1ad0*/  IMAD.WIDE.U32 R12, R9, 0x4, R14.reuse ;  /* 0x00000004090c7825 */ /* 0x100fe200078e000e */
[C---:B------:R-:W-:Y:S01]  /*1ae0*/  IADD3 R9, PT, PT, R4.reuse, 0x460, RZ ;  /* 0x0000046004097810 */ /* 0x040fe20007ffe0ff */
[----:B------:R-:W1:Y:S04]  /*1af0*/  LDS R26, [R6+0x52c] ;  /* 0x00052c00061a7984 */ /* 0x000e680000000800 */
[----:B------:R-:W-:Y:S01]  /*1b00*/  IMAD.WIDE.U32 R8, R9, 0x4, R14 ;  /* 0x0000000409087825 */ /* 0x000fe200078e000e */
[----:B------:R-:W2:Y:S04]  /*1b10*/  LDS R24, [R6+0x530] ;  /* 0x0005300006187984 */ /* 0x000ea80000000800 */
[----:B------:R-:W3:Y:S04]  /*1b20*/  LDG.E.CONSTANT R12, desc[UR6][R12.64] ;  /* 0x000000060c0c7981 */ /* 0x000ee8000c1e9900 */
[----:B------:R0:W3:Y:S02]  /*1b30*/  LDG.E.CONSTANT R9, desc[UR6][R8.64] ;  /* 0x0000000608097981 */ /* 0x0000e4000c1e9900 */
[----:B0-----:R-:W-:Y:S01]  /*1b40*/  IADD3 R11, PT, PT, R4, 0x480, RZ ;  /* 0x00000480040b7810 */ /* 0x001fe20007ffe0ff */
[----:B------:R-:W-:-:S02]  /*1b50*/  FFMA R29, R22, R25, R29 ;  /* 0x00000019161d7223 */ /* 0x000fc4000000001d */
[----:B------:R-:W4:Y:S02]  /*1b60*/  LDS R25, [R6+0x5a0] ;  /* 0x0005a00006197984 */ /* 0x000f240000000800 */
[----:B------:R-:W-:-:S04]  /*1b70*/  IMAD.WIDE.U32 R10, R11, 0x4, R14 ;  /* 0x000000040b0a7825 */ /* 0x000fc800078e000e */
[----:B------:R-:W-:Y:S02]  /*1b80*/  FFMA R27, R16, R27, R29 ;  /* 0x0000001b101b7223 */ /* 0x000fe4000000001d */
[----:B------:R-:W-:Y:S04]  /*1b90*/  LDS R29, [R6+0x708] ;  /* 0x00070800061d7984 */ /* 0x000fe80000000800 */
[----:B------:R-:W-:Y:S01]  /*1ba0*/  LDS R8, [R6+0x61c] ;  /* 0x00061c0006087984 */ /* 0x000fe20000000800 */
[----:B-1----:R-:W-:-:S03]  /*1bb0*/  FFMA R26, R22, R26, R28 ;  /* 0x0000001a161a7223 */ /* 0x002fc6000000001c */
[----:B------:R-:W0:Y:S01]  /*1bc0*/  LDS R22, [R6+0x5a4] ;  /* 0x0005a40006167984 */ /* 0x000e220000000800 */
[----:B--2---:R-:W-:-:S03]  /*1bd0*/  FFMA R13, R16, R24, R26 ;  /* 0x00000018100d7223 */ /* 0x004fc6000000001a */
[----:B------:R-:W1:Y:S04]  /*1be0*/  LDS R28, [R6+0x5a8] ;  /* 0x0005a800061c7984 */ /* 0x000e680000000800 */
[----:B------:R-:W2:Y:S04]  /*1bf0*/  LDG.E.CONSTANT R16, desc[UR6][R10.64] ;  /* 0x000000060a107981 */ /* 0x000ea8000c1e9900 */
[----:B------:R-:W1:Y:S01]  /*1c00*/  LDS R24, [R6+0x618] ;  /* 0x0006180006187984 */ /* 0x000e620000000800 */
[----:B----4-:R-:W-:-:S03]  /*1c10*/  FFMA R26, R20, R25, R27 ;  /* 0x00000019141a7223 */ /* 0x010fc6000000001b */
[----:B------:R-:W4:Y:S01]  /*1c20*/  LDG.E.CONSTANT R25, desc[UR6][R10.64+0x100] ;  /* 0x000100060a197981 */ /* 0x000f22000c1e9900 */
[----:B0-----:R-:W-:-:S03]  /*1c30*/  FFMA R22, R23, R22, R26 ;  /* 0x0000001617167223 */ /* 0x001fc6000000001a */
[----:B------:R-:W4:Y:S01]  /*1c40*/  LDG.E.CONSTANT R26, desc[UR6][R10.64+0x80] ;  /* 0x000080060a1a7981 */ /* 0x000f22000c1e9900 */
[----:B-1----:R-:W-:-:S04]  /*1c50*/  FFMA R22, R21, R28, R22 ;  /* 0x0000001c15167223 */ /* 0x002fc80000000016 */
[-C--:B------:R-:W-:Y:S02]  /*1c60*/  FFMA R28, R19, R24.reuse, R22 ;  /* 0x00000018131c7223 */ /* 0x080fe40000000016 */
[----:B------:R-:W4:Y:S01]  /*1c70*/  LDG.E.CONSTANT R22, desc[UR6][R10.64+0x180] ;  /* 0x000180060a167981 */ /* 0x000f22000c1e9900 */
[----:B------:R-:W-:-:S03]  /*1c80*/  FFMA R20, R20, R24, R13 ;  /* 0x0000001814147223 */ /* 0x000fc6000000000d */
[----:B------:R-:W0:Y:S01]  /*1c90*/  LDS R13, [R6+0x620] ;  /* 0x00062000060d7984 */ /* 0x000e220000000800 */
[----:B------:R-:W-:-:S03]  /*1ca0*/  FFMA R23, R23, R8, R20 ;  /* 0x0000000817177223 */ /* 0x000fc60000000014 */
[----:B------:R-:W4:Y:S01]  /*1cb0*/  LDG.E.CONSTANT R20, desc[UR6][R10.64+0x200] ;  /* 0x000200060a147981 */ /* 0x000f22000c1e9900 */
[----:B------:R-:W-:-:S03]  /*1cc0*/  FFMA R27, R17, R8, R28 ;  /* 0x00000008111b7223 */ /* 0x000fc6000000001c */
[----:B------:R-:W1:Y:S04]  /*1cd0*/  LDS R24, [R6+0x690] ;  /* 0x0006900006187984 */ /* 0x000e680000000800 */
[----:B------:R-:W1:Y:S01]  /*1ce0*/  LDS R8, [R6+0x694] ;  /* 0x0006940006087984 */ /* 0x000e620000000800 */
[----:B0-----:R-:W-:-:S03]  /*1cf0*/  FFMA R28, R21, R13, R23 ;  /* 0x0000000d151c7223 */ /* 0x001fc60000000017 */
[----:B------:R-:W4:Y:S04]  /*1d00*/  LDG.E.CONSTANT R23, desc[UR6][R10.64+0x280] ;  /* 0x000280060a177981 */ /* 0x000f28000c1e9900 */
[----:B------:R-:W4:Y:S01]  /*1d10*/  LDG.E.CONSTANT R21, desc[UR6][R10.64+0x300] ;  /* 0x000300060a157981 */ /* 0x000f22000c1e9900 */
[----:B-1----:R-:W-:-:S04]  /*1d20*/  FFMA R28, R19, R24, R28 ;  /* 0x00000018131c7223 */ /* 0x002fc8000000001c */
[----:B------:R-:W-:Y:S02]  /*1d30*/  FFMA R19, R17, R8, R28 ;  /* 0x0000000811137223 */ /* 0x000fe4000000001c */
[----:B------:R-:W0:Y:S01]  /*1d40*/  LDS R17, [R6+0x698] ;  /* 0x0006980006117984 */ /* 0x000e220000000800 */
[----:B------:R-:W-:-:S03]  /*1d50*/  FFMA R28, R18, R13, R27 ;  /* 0x0000000d121c7223 */ /* 0x000fc6000000001b */
[----:B------:R-:W1:Y:S01]  /*1d60*/  LDS R27, [R6+0x70c] ;  /* 0x00070c00061b7984 */ /* 0x000e620000000800 */
[----:B0-----:R-:W-:-:S03]  /*1d70*/  FFMA R18, R18, R17, R19 ;  /* 0x0000001112127223 */ /* 0x001fc60000000013 */
[----:B------:R-:W-:Y:S01]  /*1d80*/  LDS R19, [R6+0x780] ;  /* 0x0007800006137984 */ /* 0x000fe20000000800 */
[----:B---3--:R-:W-:-:S03]  /*1d90*/  FFMA R29, R7, R29, R18 ;  /* 0x0000001d071d7223 */ /* 0x008fc60000000012 */
[----:B------:R-:W0:Y:S01]  /*1da0*/  LDS R18, [R6+0x710] ;  /* 0x0007100006127984 */ /* 0x000e220000000800 */
[----:B------:R-:W-:-:S03]  /*1db0*/  FFMA R13, R7, R24, R28 ;  /* 0x00000018070d7223 */ /* 0x000fc6000000001c */
[----:B------:R-:W3:Y:S04]  /*1dc0*/  LDG.E.CONSTANT R24, desc[UR6][R10.64+0x380] ;  /* 0x000380060a187981 */ /* 0x000ee8000c1e9900 */
[----:B------:R-:W3:Y:S01]  /*1dd0*/  LDG.E.CONSTANT R7, desc[UR6][R10.64+0x400] ;  /* 0x000400060a077981 */ /* 0x000ee2000c1e9900 */
[----:B-1----:R-:W-:-:S04]  /*1de0*/  FFMA R27, R12, R27, R29 ;  /* 0x0000001b0c1b7223 */ /* 0x002fc8000000001d */
[----:B0-----:R-:W-:Y:S02]  /*1df0*/  FFMA R18, R9, R18, R27 ;  /* 0x0000001209127223 */ /* 0x001fe4000000001b */
[----:B------:R-:W0:Y:S01]  /*1e00*/  LDS R27, [R6+0x7f8] ;  /* 0x0007f800061b7984 */ /* 0x000e220000000800 */
[----:B------:R-:W-:Y:S01]  /*1e10*/  FFMA R28, R12, R8, R13 ;  /* 0x000000080c1c7223 */ /* 0x000fe2000000000d */
[----:B------:R-:W-:-:S03]  /*1e20*/  IADD3 R13, PT, PT, R4, 0x5a0, RZ ;  /* 0x000005a0040d7810 */ /* 0x000fc60007ffe0ff */
[----:B------:R-:W-:Y:S02]  /*1e30*/  FFMA R29, R9, R17, R28 ;  /* 0x00000011091d7223 */ /* 0x000fe4000000001c */
[----:B------:R-:W-:Y:S01]  /*1e40*/  IMAD.WIDE.U32 R12, R13, 0x4, R14 ;  /* 0x000000040d0c7825 */ /* 0x000fe200078e000e */
[----:B------:R-:W4:Y:S04]  /*1e50*/  LDS R17, [R6+0x784] ;  /* 0x0007840006117984 */ /* 0x000f280000000800 */
[----:B------:R-:W3:Y:S04]  /*1e60*/  LDG.E.CONSTANT R8, desc[UR6][R12.64] ;  /* 0x000000060c087981 */ /* 0x000ee8000c1e9900 */
[----:B------:R-:W3:Y:S01]  /*1e70*/  LDG.E.CONSTANT R9, desc[UR6][R12.64+0x80] ;  /* 0x000080060c097981 */ /* 0x000ee2000c1e9900 */
[----:B--2---:R-:W-:Y:S01]  /*1e80*/  FFMA R28, R16, R19, R29 ;  /* 0x00000013101c7223 */ /* 0x004fe2000000001d */
[----:B------:R-:W-:-:S02]  /*1e90*/  IADD3 R19, PT, PT, R4, 0x600, RZ ;  /* 0x0000060004137810 */ /* 0x000fc40007ffe0ff */
[----:B------:R1:W2:Y:S04]  /*1ea0*/  LDG.E.CONSTANT R10, desc[UR6][R12.64+0x100] ;  /* 0x000100060c0a7981 */ /* 0x0002a8000c1e9900 */
[----:B-1----:R-:W1:Y:S01]  /*1eb0*/  LDS R12, [R6+0x788] ;  /* 0x00078800060c7984 */ /* 0x002e620000000800 */
[----:B0-----:R-:W-:Y:S01]  /*1ec0*/  FFMA R29, R16, R27, R18 ;  /* 0x0000001b101d7223 */ /* 0x001fe20000000012 */
[----:B------:R-:W-:-:S05]  /*1ed0*/  IMAD.WIDE.U32 R18, R19, 0x4, R14 ;  /* 0x0000000413127825 */ /* 0x000fca00078e000e */
[----:B------:R-:W2:Y:S01]  /*1ee0*/  LDG.E.CONSTANT R11, desc[UR6][R18.64] ;  /* 0x00000006120b7981 */ /* 0x000ea2000c1e9900 */
[----:B----4-:R-:W-:Y:S01]  /*1ef0*/  FFMA R16, R26, R17, R28 ;  /* 0x000000111a107223 */ /* 0x010fe2000000001c */
[----:B------:R-:W-:Y:S02]  /*1f00*/  IADD3 R17, PT, PT, R4, 0x620, RZ ;  /* 0x0000062004117810 */ /* 0x000fe40007ffe0ff */
[----:B------:R-:W0:Y:S01]  /*1f10*/  LDS R28, [R6+0x7fc] ;  /* 0x0007fc00061c7984 */ /* 0x000e220000000800 */
[----:B-1----:R-:W-:Y:S02]  /*1f20*/  FFMA R13, R25, R12, R16 ;  /* 0x0000000c190d7223 */ /* 0x002fe40000000010 */
[----:B------:R-:W-:-:S05]  /*1f30*/  IMAD.WIDE.U32 R16, R17, 0x4, R14 ;  /* 0x0000000411107825 */ /* 0x000fca00078e000e */
[----:B------:R1:W4:Y:S02]  /*1f40*/  LDG.E.CONSTANT R12, desc[UR6][R16.64] ;  /* 0x00000006100c7981 */ /* 0x000324000c1e9900 */
[----:B-1----:R-:W-:Y:S02]  /*1f50*/  FFMA R17, R22, R27, R13 ;  /* 0x0000001b16117223 */ /* 0x002fe4000000000d */
[----:B------:R-:W1:Y:S01]  /*1f60*/  LDS R27, [R6+0x800] ;  /* 0x00080000061b7984 */ /* 0x000e620000000800 */
[----:B------:R-:W-:Y:S01]  /*1f70*/  IADD3 R13, PT, PT, R4, 0x640, RZ ;  /* 0x00000640040d7810 */ /* 0x000fe20007ffe0ff */
[----:B0-----:R-:W-:-:S04]  /*1f80*/  FFMA R26, R26, R28, R29 ;  /* 0x0000001c1a1a7223 */ /* 0x001fc8000000001d */
[----:B------:R-:W-:-:S04]  /*1f90*/  IMAD.WIDE.U32 R18, R13, 0x4, R14 ;  /* 0x000000040d127825 */ /* 0x000fc800078e000e */
[----:B------:R-:W-:Y:S02]  /*1fa0*/  FFMA R16, R20, R28, R17 ;  /* 0x0000001c14107223 */ /* 0x000fe40000000011 */
[----:B------:R-:W0:Y:S04]  /*1fb0*/  LDS R28, [R6+0x870] ;  /* 0x00087000061c7984 */ /* 0x000e280000000800 */
[----:B------:R1:W4:Y:S04]  /*1fc0*/  LDG.E.CONSTANT R13, desc[UR6][R18.64] ;  /* 0x00000006120d7981 */ /* 0x000328000c1e9900 */
[----:B-1----:R-:W-:Y:S01]  /*1fd0*/  LDS R18, [R6+0x8ec] ;  /* 0x0008ec0006127984 */ /* 0x002fe20000000800 */
[----:B------:R-:W-:-:S03]  /*1fe0*/  FFMA R29, R25, R27, R26 ;  /* 0x0000001b191d7223 */ /* 0x000fc6000000001a */
[----:B------:R-:W1:Y:S01]  /*1ff0*/  LDS R25, [R6+0x874] ;  /* 0x0008740006197984 */ /* 0x000e620000000800 */
[----:B------:R-:W-:Y:S01]  /*2000*/  IADD3 R26, PT, PT, R4, 0x660, RZ ;  /* 0x00000660041a7810 */ /* 0x000fe20007ffe0ff */
[----:B------:R-:W-:-:S04]  /*2010*/  FFMA R27, R23, R27, R16 ;  /* 0x0000001b171b7223 */ /* 0x000fc80000000010 */
[----:B------:R-:W-:-:S04]  /*2020*/  IMAD.WIDE.U32 R16, R26, 0x4, R14 ;  /* 0x000000041a107825 */ /* 0x000fc800078e000e */
[----:B0-----:R-:W-:Y:S01]  /*2030*/  FFMA R29, R22, R28, R29 ;  /* 0x0000001c161d7223 */ /* 0x001fe2000000001d */
[----:B------:R-:W0:Y:S04]  /*2040*/  LDS R26, [R6+0x878] ;  /* 0x00087800061a7984 */ /* 0x000e280000000800 */
[----:B------:R-:W4:Y:S01]  /*2050*/  LDG.E.CONSTANT R17, desc[UR6][R16.64] ;  /* 0x0000000610117981 */ /* 0x000f22000c1e9900 */
[----:B-1----:R-:W-:-:S03]  /*2060*/  FFMA R20, R20, R25, R29 ;  /* 0x0000001914147223 */ /* 0x002fc6000000001d */
[----:B------:R-:W1:Y:S01]  /*2070*/  LDS R29, [R6+0x8e8] ;  /* 0x0008e800061d7984 */ /* 0x000e620000000800 */
[----:B------:R-:W-:-:S03]  /*2080*/  FFMA R19, R21, R28, R27 ;  /* 0x0000001c15137223 */ /* 0x000fc6000000001b */
[----:B------:R-:W3:Y:S01]  /*2090*/  LDS R28, [R6+0x8f0] ;  /* 0x0008f000061c7984 */ /* 0x000ee20000000800 */
[----:B0-----:R-:W-:Y:S01]  /*20a0*/  FFMA R20, R23, R26, R20 ;  /* 0x0000001a17147223 */ /* 0x001fe20000000014 */
[----:B------:R-:W-:-:S05]  /*20b0*/  IADD3 R23, PT, PT, R4, 0x680, RZ ;  /* 0x0000068004177810 */ /* 0x000fca0007ffe0ff */
[----:B------:R-:W-:-:S05]  /*20c0*/  IMAD.WIDE.U32 R22, R23, 0x4, R14 ;  /* 0x0000000417167825 */ /* 0x000fca00078e000e */
[----:B------:R-:W4:Y:S01]  /*20d0*/  LDG.E.CONSTANT R16, desc[UR6][R22.64] ;  /* 0x0000000616107981 */ /* 0x000f22000c1e9900 */
[----:B-1----:R-:W-:Y:S01]  /*20e0*/  FFMA R27, R21, R29, R20 ;  /* 0x0000001d151b7223 */ /* 0x002fe20000000014 */
[----:B------:R-:W-:-:S05]  /*20f0*/  IADD3 R21, PT, PT, R4, 0x6a0, RZ ;  /* 0x000006a004157810 */ /* 0x000fca0007ffe0ff */
[----:B------:R-:W-:-:S06]  /*2100*/  IMAD.WIDE.U32 R20, R21, 0x4, R14 ;  /* 0x0000000415147825 */ /* 0x000fcc00078e000e */
[----:B------:R0:W4:Y:S04]  /*2110*/  LDG.E.CONSTANT R20, desc[UR6][R20.64] ;  /* 0x0000000614147981 */ /* 0x000128000c1e9900 */
[----:B0-----:R-:W-:Y:S01]  /*2120*/  LDS R21, [R6+0x9d8] ;  /* 0x0009d80006157984 */ /* 0x001fe20000000800 */
[----:B---3--:R-:W-:Y:S01]  /*2130*/  FFMA R25, R24, R25, R19 ;  /* 0x0000001918197223 */ /* 0x008fe20000000013 */
[----:B------:R-:W-:Y:S01]  /*2140*/  IADD3 R19, PT, PT, R4, 0x6c0, RZ ;  /* 0x000006c004137810 */ /* 0x000fe20007ffe0ff */
[----:B------:R-:W-:Y:S02]  /*2150*/  FFMA R27, R24, R18, R27 ;  /* 0x00000012181b7223 */ /* 0x000fe4000000001b */
[----:B------:R-:W-:Y:S01]  /*2160*/  FFMA R29, R7, R26, R25 ;  /* 0x0000001a071d7223 */ /* 0x000fe20000000019 */
[----:B------:R-:W-:Y:S01]  /*2170*/  LDS R24, [R6+0x964] ;  /* 0x0009640006187984 */ /* 0x000fe20000000800 */
[----:B------:R-:W-:-:S03]  /*2180*/  IMAD.WIDE.U32 R18, R19, 0x4, R14 ;  /* 0x0000000413127825 */ /* 0x000fc600078e000e */
[----:B------:R-:W0:Y:S04]  /*2190*/  LDS R26, [R6+0x960] ;  /* 0x00096000061a7984 */ /* 0x000e280000000800 */
[----:B------:R-:W3:Y:S01]  /*21a0*/  LDG.E.CONSTANT R25, desc[UR6][R18.64] ;  /* 0x0000000612197981 */ /* 0x000ee2000c1e9900 */
[----:B------:R-:W-:-:S03]  /*21b0*/  FFMA R23, R7, R28, R27 ;  /* 0x0000001c07177223 */ /* 0x000fc6000000001b */
[----:B------:R-:W2:Y:S04]  /*21c0*/  LDS R27, [R6+0x968] ;  /* 0x00096800061b7984 */ /* 0x000ea80000000800 */
[----:B------:R-:W3:Y:S04]  /*21d0*/  LDG.E.CONSTANT R22, desc[UR6][R18.64+0x80] ;  /* 0x0000800612167981 */ /* 0x000ee8000c1e9900 */
[----:B------:R-:W3:Y:S01]  /*21e0*/  LDG.E.CONSTANT R7, desc[UR6][R18.64+0x100] ;  /* 0x0001000612077981 */ /* 0x000ee2000c1e9900 */
[----:B0-----:R-:W-:-:S04]  /*21f0*/  FFMA R26, R8, R26, R29 ;  /* 0x0000001a081a7223 */ /* 0x001fc8000000001d */
[----:B------:R-:W-:Y:S02]  /*2200*/  FFMA R29, R9, R24, R26 ;  /* 0x00000018091d7223 */ /* 0x000fe4000000001a */
[----:B------:R-:W0:Y:S02]  /*2210*/  LDS R24, [R6+0x9dc] ;  /* 0x0009dc0006187984 */ /* 0x000e240000000800 */
[----:B--2---:R-:W-:Y:S01]  /*2220*/  FFMA R26, R10, R27, R29 ;  /* 0x0000001b0a1a7223 */ /* 0x004fe2000000001d */
[-C--:B------:R-:W-:Y:S01]  /*2230*/  FFMA R28, R8, R21.reuse, R23 ;  /* 0x00000015081c7223 */ /* 0x080fe20000000017 */
[----:B------:R-:W-:Y:S04]  /*2240*/  LDS R29, [R6+0xacc] ;  /* 0x000acc00061d7984 */ /* 0x000fe80000000800 */
[----:B------:R-:W2:Y:S01]  /*2250*/  LDG.E.CONSTANT R8, desc[UR6][R18.64+0x180] ;  /* 0x0001800612087981 */ /* 0x000ea2000c1e9900 */
[----:B------:R-:W-:-:S03]  /*2260*/  FFMA R23, R11, R21, R26 ;  /* 0x000000150b177223 */ /* 0x000fc6000000001a */
[----:B------:R-:W1:Y:S01]  /*2270*/  LDS R21, [R6+0x9e0] ;  /* 0x0009e00006157984 */ /* 0x000e620000000800 */
[----:B0-----:R-:W-:-:S03]  /*2280*/  FFMA R27, R9, R24, R28 ;  /* 0x00000018091b7223 */ /* 0x001fc6000000001c */
[----:B------:R-:W2:Y:S01]  /*2290*/  LDG.E.CONSTANT R9, desc[UR6][R18.64+0x200] ;  /* 0x0002000612097981 */ /* 0x000ea2000c1e9900 */
[----:B----4-:R-:W-:-:S03]  /*22a0*/  FFMA R26, R12, R24, R23 ;  /* 0x000000180c1a7223 */ /* 0x010fc60000000017 */
[----:B------:R-:W0:Y:S04]  /*22b0*/  LDS R24, [R6+0xa50] ;  /* 0x000a500006187984 */ /* 0x000e280000000800 */
[----:B------:R-:W4:Y:S01]  /*22c0*/  LDS R23, [R6+0xa54] ;  /* 0x000a540006177984 */ /* 0x000f220000000800 */
[----:B-1----:R-:W-:-:S03]  /*22d0*/  FFMA R28, R10, R21, R27 ;  /* 0x000000150a1c7223 */ /* 0x002fc6000000001b */
[----:B------:R-:W2:Y:S01]  /*22e0*/  LDG.E.CONSTANT R10, desc[UR6][R18.64+0x280] ;  /* 0x00028006120a7981 */ /* 0x000ea2000c1e9900 */
[----:B------:R-:W-:Y:S01]  /*22f0*/  FFMA R26, R13, R21, R26 ;  /* 0x000000150d1a7223 */ /* 0x000fe2000000001a */
[----:B0-----:R-:W-:Y:S02]  /*2300*/  FFMA R21, R11, R24, R28 ;  /* 0x000000180b157223 */ /* 0x001fe4000000001c */
[----:B------:R-:W2:Y:S04]  /*2310*/  LDG.E.CONSTANT R11, desc[UR6][R18.64+0x300] ;  /* 0x00030006120b7981 */ /* 0x000ea8000c1e9900 */
[----:B------:R-:W0:Y:S01]  /*2320*/  LDS R28, [R6+0xa58] ;  /* 0x000a5800061c7984 */ /* 0x000e220000000800 */
[----:B----4-:R-:W-:-:S03]  /*2330*/  FFMA R12, R12, R23, R21 ;  /* 0x000000170c0c7223 */ /* 0x010fc60000000015 */
[----:B------:R-:W1:Y:S01]  /*2340*/  LDS R21, [R6+0xac8] ;  /* 0x000ac80006157984 */ /* 0x000e620000000800 */
[----:B------:R-:W-:-:S03]  /*2350*/  FFMA R27, R17, R24, R26 ;  /* 0x00000018111b7223 */ /* 0x000fc6000000001a */
[----:B------:R-:W-:Y:S01]  /*2360*/  LDS R26, [R6+0xbb8] ;  /* 0x000bb800061a7984 */ /* 0x000fe20000000800 */
[----:B0-----:R-:W-:-:S03]  /*2370*/  FFMA R12, R13, R28, R12 ;  /* 0x0000001c0d0c7223 */ /* 0x001fc6000000000c */
[----:B------:R-:W4:Y:S01]  /*2380*/  LDG.E.CONSTANT R13, desc[UR6][R18.64+0x400] ;  /* 0x00040006120d7981 */ /* 0x000f22000c1e9900 */
[----:B-1----:R-:W-:-:S03]  /*2390*/  FFMA R24, R17, R21, R12 ;  /* 0x0000001511187223 */ /* 0x002fc6000000000c */
[----:B------:R0:W4:Y:S04]  /*23a0*/  LDG.E.CONSTANT R12, desc[UR6][R18.64+0x380] ;  /* 0x00038006120c7981 */ /* 0x000128000c1e9900 */
[----:B------:R-:W1:Y:S01]  /*23b0*/  LDS R21, [R6+0xad0] ;  /* 0x000ad00006157984 */ /* 0x000e620000000800 */
[----:B------:R-:W-:Y:S01]  /*23c0*/  IADD3 R17, PT, PT, R4, 0x7e0, RZ ;  /* 0x000007e004117810 */ /* 0x000fe20007ffe0ff */
[C---:B------:R-:W-:Y:S01]  /*23d0*/  FFMA R27, R16.reuse, R23, R27 ;  /* 0x00000017101b7223 */ /* 0x040fe2000000001b */
[----:B------:R-:W-:-:S03]  /*23e0*/  FFMA R29, R16, R29, R24 ;  /* 0x0000001d101d7223 */ /* 0x000fc60000000018 */
[----:B------:R-:W-:Y:S01]  /*23f0*/  IMAD.WIDE.U32 R16, R17, 0x4, R14 ;  /* 0x0000000411107825 */ /* 0x000fe200078e000e */
[----:B------:R-:W-:-:S04]  /*2400*/  IADD3 R24, PT, PT, R4, 0x800, RZ ;  /* 0x0000080004187810 */ /* 0x000fc80007ffe0ff */
[----:B------:R1:W4:Y:S01]  /*2410*/  LDG.E.CONSTANT R23, desc[UR6][R16.64] ;  /* 0x0000000610177981 */ /* 0x000322000c1e9900 */
[----:B0-----:R-:W-:-:S05]  /*2420*/  IMAD.WIDE.U32 R18, R24, 0x4, R14 ;  /* 0x0000000418127825 */ /* 0x001fca00078e000e */
[----:B------:R0:W4:Y:S01]  /*2430*/  LDG.E.CONSTANT R24, desc[UR6][R18.64] ;  /* 0x0000000612187981 */ /* 0x000122000c1e9900 */
[----:B------:R-:W-:Y:S01]  /*2440*/  FFMA R28, R20, R28, R27 ;  /* 0x0000001c141c7223 */ /* 0x000fe2000000001b */
[----:B-1----:R-:W-:Y:S02]  /*2450*/  IADD3 R17, PT, PT, R4, 0x820, RZ ;  /* 0x0000082004117810 */ /* 0x002fe40007ffe0ff */
[----:B------:R-:W3:Y:S01]  /*2460*/  LDS R27, [R6+0xb40] ;  /* 0x000b4000061b7984 */ /* 0x000ee20000000800 */
[----:B------:R-:W-:Y:S02]  /*2470*/  FFMA R29, R20, R21, R29 ;  /* 0x00000015141d7223 */ /* 0x000fe4000000001d */
[----:B------:R-:W-:Y:S01]  /*2480*/  IMAD.WIDE.U32 R20, R17, 0x4, R14 ;  /* 0x0000000411147825 */ /* 0x000fe200078e000e */
[----:B0-----:R-:W0:Y:S05]  /*2490*/  LDS R19, [R6+0xb44] ;  /* 0x000b440006137984 */ /* 0x001e2a0000000800 */
[----:B------:R-:W4:Y:S01]  /*24a0*/  LDG.E.CONSTANT R20, desc[UR6][R20.64] ;  /* 0x0000000614147981 */ /* 0x000f22000c1e9900 */
[----:B------:R-:W-:-:S05]  /*24b0*/  IADD3 R17, PT, PT, R4, 0x840, RZ ;  /* 0x0000084004117810 */ /* 0x000fca0007ffe0ff */
[----:B------:R-:W-:-:S04]  /*24c0*/  IMAD.WIDE.U32 R16, R17, 0x4, R14 ;  /* 0x0000000411107825 */ /* 0x000fc800078e000e */
[C---:B---3--:R-:W-:Y:S02]  /*24d0*/  FFMA R27, R25.reuse, R27, R28 ;  /* 0x0000001b191b7223 */ /* 0x048fe4000000001c */
[----:B------:R-:W1:Y:S01]  /*24e0*/  LDS R28, [R6+0xb48] ;  /* 0x000b4800061c7984 */ /* 0x000e620000000800 */
[----:B------:R-:W-:-:S03]  /*24f0*/  FFMA R29, R25, R26, R29 ;  /* 0x0000001a191d7223 */ /* 0x000fc6000000001d */
[----:B------:R3:W4:Y:S01]  /*2500*/  LDG.E.CONSTANT R25, desc[UR6][R16.64] ;  /* 0x0000000610197981 */ /* 0x000722000c1e9900 */
[----:B0-----:R-:W-:Y:S01]  /*2510*/  FFMA R18, R22, R19, R27 ;  /* 0x0000001316127223 */ /* 0x001fe2000000001b */
[C---:B------:R-:W-:Y:S02]  /*2520*/  IADD3 R19, PT, PT, R4.reuse, 0x860, RZ ;  /* 0x0000086004137810 */ /* 0x040fe40007ffe0ff */
[----:B------:R-:W0:Y:S01]  /*2530*/  LDS R27, [R6+0xbbc] ;  /* 0x000bbc00061b7984 */ /* 0x000e220000000800 */
[----:B---3--:R-:W-:-:S05]  /*2540*/  IADD3 R17, PT, PT, R4, 0x880, RZ ;  /* 0x0000088004117810 */ /* 0x008fca0007ffe0ff */
[----:B------:R-:W-:-:S06]  /*2550*/  IMAD.WIDE.U32 R16, R17, 0x4, R14 ;  /* 0x0000000411107825 */ /* 0x000fcc00078e000e */
[----:B------:R-:W3:Y:S01]  /*2560*/  LDG.E.CONSTANT R16, desc[UR6][R16.64] ;  /* 0x0000000610107981 */ /* 0x000ee2000c1e9900 */
[----:B-1----:R-:W-:Y:S01]  /*2570*/  FFMA R28, R7, R28, R18 ;  /* 0x0000001c071c7223 */ /* 0x002fe20000000012 */
[----:B------:R-:W-:-:S05]  /*2580*/  IMAD.WIDE.U32 R18, R19, 0x4, R14 ;  /* 0x0000000413127825 */ /* 0x000fca00078e000e */
[----:B------:R1:W3:Y:S01]  /*2590*/  LDG.E.CONSTANT R21, desc[UR6][R18.64] ;  /* 0x0000000612157981 */ /* 0x0002e2000c1e9900 */
[----:B--2---:R-:W-:-:S03]  /*25a0*/  FFMA R28, R8, R26, R28 ;  /* 0x0000001a081c7223 */ /* 0x004fc6000000001c */
[----:B------:R-:W2:Y:S01]  /*25b0*/  LDS R26, [R6+0xbc0] ;  /* 0x000bc000061a7984 */ /* 0x000ea20000000800 */
[-C--:B0-----:R-:W-:Y:S01]  /*25c0*/  FFMA R22, R22, R27.reuse, R29 ;  /* 0x0000001b16167223 */ /* 0x081fe2000000001d */
[----:B------:R-:W-:Y:S01]  /*25d0*/  FFMA R29, R9, R27, R28 ;  /* 0x0000001b091d7223 */ /* 0x000fe2000000001c */
[----:B------:R-:W-:Y:S01]  /*25e0*/  IADD3 R28, PT, PT, R4, 0x8a0, RZ ;  /* 0x000008a0041c7810 */ /* 0x000fe20007ffe0ff */
[----:B------:R-:W0:Y:S04]  /*25f0*/  LDS R27, [R6+0xc30] ;  /* 0x000c3000061b7984 */ /* 0x000e280000000800 */
[----:B-1----:R-:W-:-:S04]  /*2600*/  IMAD.WIDE.U32 R18, R28, 0x4, R14 ;  /* 0x000000041c127825 */ /* 0x002fc800078e000e */
[-C--:B--2---:R-:W-:Y:S02]  /*2610*/  FFMA R7, R7, R26.reuse, R22 ;  /* 0x0000001a07077223 */ /* 0x084fe40000000016 */
[----:B------:R-:W-:Y:S04]  /*2620*/  LDS R22, [R6+0xc38] ;  /* 0x000c380006167984 */ /* 0x000fe80000000800 */
[----:B------:R1:W2:Y:S04]  /*2630*/  LDG.E.CONSTANT R18, desc[UR6][R18.64] ;  /* 0x0000000612127981 */ /* 0x0002a8000c1e9900 */
[----:B-1----:R-:W-:Y:S01]  /*2640*/  LDS R19, [R6+0xcac] ;  /* 0x000cac0006137984 */ /* 0x002fe20000000800 */
[----:B------:R-:W-:-:S03]  /*2650*/  FFMA R28, R10, R26, R29 ;  /* 0x0000001a0a1c7223 */ /* 0x000fc6000000001d */
[----:B------:R-:W1:Y:S01]  /*2660*/  LDS R26, [R6+0xc34] ;  /* 0x000c3400061a7984 */ /* 0x000e620000000800 */
[-C--:B0-----:R-:W-:Y:S01]  /*2670*/  FFMA R8, R8, R27.reuse, R7 ;  /* 0x0000001b08087223 */ /* 0x081fe20000000007 */
[----:B------:R-:W-:Y:S01]  /*2680*/  IADD3 R7, PT, PT, R4, 0x8c0, RZ ;  /* 0x000008c004077810 */ /* 0x000fe20007ffe0ff */
[----:B------:R-:W-:Y:S02]  /*2690*/  FFMA R17, R11, R27, R28 ;  /* 0x0000001b0b117223 */ /* 0x000fe4000000001c */
[----:B------:R-:W0:Y:S01]  /*26a0*/  LDS R28, [R6+0xca8] ;  /* 0x000ca800061c7984 */ /* 0x000e220000000800 */
[----:B-1----:R-:W-:-:S04]  /*26b0*/  FFMA R9, R9, R26, R8 ;  /* 0x0000001a09097223 */ /* 0x002fc80000000008 */
[----:B------:R-:W-:Y:S01]  /*26c0*/  FFMA R10, R10, R22, R9 ;  /* 0x000000160a0a7223 */ /* 0x000fe20000000009 */
[----:B------:R-:W-:-:S05]  /*26d0*/  IMAD.WIDE.U32 R8, R7, 0x4, R14 ;  /* 0x0000000407087825 */ /* 0x000fca00078e000e */
[----:B------:R1:W2:Y:S01]  /*26e0*/  LDG.E.CONSTANT R7, desc[UR6][R8.64] ;  /* 0x0000000608077981 */ /* 0x0002a2000c1e9900 */
[----:B------:R-:W-:Y:S01]  /*26f0*/  IADD3 R27, PT, PT, R4, 0x8e0, RZ ;  /* 0x000008e0041b7810 */ /* 0x000fe20007ffe0ff */
[----:B0-----:R-:W-:-:S04]  /*2700*/  FFMA R29, R11, R28, R10 ;  /* 0x0000001c0b1d7223 */ /* 0x001fc8000000000a */
[----:B------:R-:W-:Y:S01]  /*2710*/  IMAD.WIDE.U32 R10, R27, 0x4, R14 ;  /* 0x000000041b0a7825 */ /* 0x000fe200078e000e */
[----:B------:R-:W0:Y:S05]  /*2720*/  LDS R28, [R6+0xcb0] ;  /* 0x000cb000061c7984 */ /* 0x000e2a0000000800 */
[----:B------:R-:W2:Y:S01]  /*2730*/  LDG.E.CONSTANT R10, desc[UR6][R10.64] ;  /* 0x000000060a0a7981 */ /* 0x000ea2000c1e9900 */
[C---:B----4-:R-:W-:Y:S01]  /*2740*/  FFMA R27, R12.reuse, R26, R17 ;  /* 0x0000001a0c1b7223 */ /* 0x050fe20000000011 */
[----:B------:R-:W-:Y:S02]  /*2750*/  FFMA R19, R12, R19, R29 ;  /* 0x000000130c137223 */ /* 0x000fe4000000001d */
[----:B------:R-:W4:Y:S01]  /*2760*/  LDS R26, [R6+0xd20] ;  /* 0x000d2000061a7984 */ /* 0x000f220000000800 */
[----:B------:R-:W-:-:S03]  /*2770*/  IADD3 R29, PT, PT, R4, 0x900, RZ ;  /* 0x00000900041d7810 */ /* 0x000fc60007ffe0ff */
[----:B------:R-:W4:Y:S02]  /*2780*/  LDS R17, [R6+0xd24] ;  /* 0x000d240006117984 */ /* 0x000f240000000800 */
[----:B-1----:R-:W-:-:S04]  /*2790*/  IMAD.WIDE.U32 R8, R29, 0x4, R14 ;  /* 0x000000041d087825 */ /* 0x002fc800078e000e */
[C---:B------:R-:W-:Y:S01]  /*27a0*/  FFMA R27, R13.reuse, R22, R27 ;  /* 0x000000160d1b7223 */ /* 0x040fe2000000001b */
[----:B------:R-:W-:Y:S04]  /*27b0*/  LDS R29, [R6+0xf00] ;  /* 0x000f0000061d7984 */ /* 0x000fe80000000800 */
[----:B------:R-:W2:Y:S04]  /*27c0*/  LDG.E.CONSTANT R12, desc[UR6][R8.64] ;  /* 0x00000006080c7981 */ /* 0x000ea8000c1e9900 */
[----:B------:R-:W1:Y:S04]  /*27d0*/  LDS R22, [R6+0xd98] ;  /* 0x000d980006167984 */ /* 0x000e680000000800 */
[----:B------:R-:W2:Y:S01]  /*27e0*/  LDG.E.CONSTANT R11, desc[UR6][R8.64+0x80] ;  /* 0x00008006080b7981 */ /* 0x000ea2000c1e9900 */
[----:B0-----:R-:W-:-:S03]  /*27f0*/  FFMA R28, R13, R28, R19 ;  /* 0x0000001c0d1c7223 */ /* 0x001fc60000000013 */
[----:B------:R-:W0:Y:S04]  /*2800*/  LDS R19, [R6+0xd28] ;  /* 0x000d280006137984 */ /* 0x000e280000000800 */
[----:B------:R-:W2:Y:S01]  /*2810*/  LDG.E.CONSTANT R13, desc[UR6][R8.64+0x100] ;  /* 0x00010006080d7981 */ /* 0x000ea2000c1e9900 */
[----:B----4-:R-:W-:-:S04]  /*2820*/  FFMA R27, R23, R26, R27 ;  /* 0x0000001a171b7223 */ /* 0x010fc8000000001b */
[----:B------:R-:W-:Y:S01]  /*2830*/  FFMA R17, R24, R17, R27 ;  /* 0x0000001118117223 */ /* 0x000fe2000000001b */
[----:B-1----:R-:W-:Y:S02]  /*2840*/  FFMA R27, R23, R22, R28 ;  /* 0x00000016171b7223 */ /* 0x002fe4000000001c */
[----:B------:R-:W-:Y:S01]  /*2850*/  LDS R23, [R6+0xda0] ;  /* 0x000da00006177984 */ /* 0x000fe20000000800 */
[----:B0-----:R-:W-:-:S03]  /*2860*/  FFMA R26, R20, R19, R17 ;  /* 0x00000013141a7223 */ /* 0x001fc60000000011 */
[----:B------:R-:W4:Y:S04]  /*2870*/  LDG.E.CONSTANT R17, desc[UR6][R8.64+0x180] ;  /* 0x0001800608117981 */ /* 0x000f28000c1e9900 */
[----:B------:R-:W0:Y:S01]  /*2880*/  LDS R19, [R6+0xd9c] ;  /* 0x000d9c0006137984 */ /* 0x000e220000000800 */
[----:B------:R-:W-:-:S03]  /*2890*/  FFMA R26, R25, R22, R26 ;  /* 0x00000016191a7223 */ /* 0x000fc6000000001a */
[----:B------:R-:W4:Y:S01]  /*28a0*/  LDG.E.CONSTANT R22, desc[UR6][R8.64+0x200] ;  /* 0x0002000608167981 */ /* 0x000f22000c1e9900 */
[----:B0-----:R-:W-:-:S03]  /*28b0*/  FFMA R27, R24, R19, R27 ;  /* 0x00000013181b7223 */ /* 0x001fc6000000001b */
[----:B------:R-:W4:Y:S01]  /*28c0*/  LDG.E.CONSTANT R24, desc[UR6][R8.64+0x280] ;  /* 0x0002800608187981 */ /* 0x000f22000c1e9900 */
[----:B---3--:R-:W-:Y:S01]  /*28d0*/  FFMA R19, R21, R19, R26 ;  /* 0x0000001315137223 */ /* 0x008fe2000000001a */
[-C--:B------:R-:W-:Y:S02]  /*28e0*/  FFMA R26, R20, R23.reuse, R27 ;  /* 0x00000017141a7223 */ /* 0x080fe4000000001b */
[----:B------:R-:W0:Y:S01]  /*28f0*/  LDS R20, [R6+0xe10] ;  /* 0x000e100006147984 */ /* 0x000e220000000800 */
[----:B------:R-:W-:-:S03]  /*2900*/  FFMA R19, R16, R23, R19 ;  /* 0x0000001710137223 */ /* 0x000fc60000000013 */
[----:B------:R-:W3:Y:S01]  /*2910*/  LDG.E.CONSTANT R23, desc[UR6][R8.64+0x300] ;  /* 0x0003000608177981 */ /* 0x000ee2000c1e9900 */
[----:B0-----:R-:W-:-:S03]  /*2920*/  FFMA R28, R25, R20, R26 ;  /* 0x00000014191c7223 */ /* 0x001fc6000000001a */
[----:B------:R-:W0:Y:S04]  /*2930*/  LDS R26, [R6+0xe14] ;  /* 0x000e1400061a7984 */ /* 0x000e280000000800 */
[----:B------:R-:W1:Y:S01]  /*2940*/  LDS R25, [R6+0xe18] ;  /* 0x000e180006197984 */ /* 0x000e620000000800 */
[----:B--2---:R-:W-:-:S03]  /*2950*/  FFMA R20, R18, R20, R19 ;  /* 0x0000001412147223 */ /* 0x004fc60000000013 */
[----:B------:R-:W2:Y:S01]  /*2960*/  LDS R19, [R6+0xe88] ;  /* 0x000e880006137984 */ /* 0x000ea20000000800 */
[----:B0-----:R-:W-:-:S03]  /*2970*/  FFMA R21, R21, R26, R28 ;  /* 0x0000001a15157223 */ /* 0x001fc6000000001c */
[----:B------:R-:W0:Y:S01]  /*2980*/  LDS R28, [R6+0xe8c] ;  /* 0x000e8c00061c7984 */ /* 0x000e220000000800 */
[----:B-1----:R-:W-:-:S03]  /*2990*/  FFMA R21, R16, R25, R21 ;  /* 0x0000001910157223 */ /* 0x002fc60000000015 */
[----:B------:R-:W3:Y:S01]  /*29a0*/  LDG.E.CONSTANT R16, desc[UR6][R8.64+0x380] ;  /* 0x0003800608107981 */ /* 0x000ee2000c1e9900 */
[----:B------:R-:W-:Y:S01]  /*29b0*/  IADD3 R27, PT, PT, R4, 0xa00, RZ ;  /* 0x00000a00041b7810 */ /* 0x000fe20007ffe0ff */
[----:B--2---:R-:W-:-:S04]  /*29c0*/  FFMA R21, R18, R19, R21 ;  /* 0x0000001312157223 */ /* 0x004fc80000000015 */
[----:B------:R-:W-:Y:S02]  /*29d0*/  IMAD.WIDE.U32 R18, R27, 0x4, R14 ;  /* 0x000000041b127825 */ /* 0x000fe400078e000e */
[----:B------:R-:W1:Y:S04]  /*29e0*/  LDS R27, [R6+0xe90] ;  /* 0x000e9000061b7984 */ /* 0x000e680000000800 */
[----:B------:R2:W3:Y:S04]  /*29f0*/  LDG.E.CONSTANT R18, desc[UR6][R18.64] ;  /* 0x0000000612127981 */ /* 0x0004e8000c1e9900 */
[----:B--2---:R-:W-:Y:S01]  /*2a00*/  LDS R19, [R6+0xf7c] ;  /* 0x000f7c0006137984 */ /* 0x004fe20000000800 */
[C---:B------:R-:W-:Y:S01]  /*2a10*/  FFMA R26, R7.reuse, R26, R20 ;  /* 0x0000001a071a7223 */ /* 0x040fe20000000014 */
[----:B------:R-:W-:Y:S01]  /*2a20*/  IADD3 R20, PT, PT, R4, 0xa20, RZ ;  /* 0x00000a2004147810 */ /* 0x000fe20007ffe0ff */
[----:B0-----:R-:W-:-:S04]  /*2a30*/  FFMA R28, R7, R28, R21 ;  /* 0x0000001c071c7223 */ /* 0x001fc80000000015 */
[----:B------:R-:W-:-:S05]  /*2a40*/  IMAD.WIDE.U32 R20, R20, 0x4, R14 ;  /* 0x0000000414147825 */ /* 0x000fca00078e000e */
[----:B------:R-:W2:Y:S04]  /*2a50*/  LDG.E.CONSTANT R7, desc[UR6][R20.64] ;  /* 0x0000000614077981 */ /* 0x000ea8000c1e9900 */
[----:B------:R-:W2:Y:S01]  /*2a60*/  LDG.E.CONSTANT R8, desc[UR6][R20.64+0x80] ;  /* 0x0000800614087981 */ /* 0x000ea2000c1e9900 */
[----:B------:R-:W-:-:S03]  /*2a70*/  FFMA R9, R10, R25, R26 ;  /* 0x000000190a097223 */ /* 0x000fc6000000001a */
[----:B------:R-:W0:Y:S01]  /*2a80*/  LDS R25, [R6+0xf78] ;  /* 0x000f780006197984 */ /* 0x000e220000000800 */
[----:B-1----:R-:W-:-:S03]  /*2a90*/  FFMA R10, R10, R27, R28 ;  /* 0x0000001b0a0a7223 */ /* 0x002fc6000000001c */
[----:B------:R-:W1:Y:S04]  /*2aa0*/  LDS R28, [R6+0xf04] ;  /* 0x000f0400061c7984 */ /* 0x000e680000000800 */
[----:B------:R-:W1:Y:S01]  /*2ab0*/  LDS R26, [R6+0xf08] ;  /* 0x000f0800061a7984 */ /* 0x000e620000000800 */
[C---:B------:R-:W-:Y:S01]  /*2ac0*/  FFMA R9, R12.reuse, R29, R9 ;  /* 0x0000001d0c097223 */ /* 0x040fe20000000009 */
[----:B0-----:R-:W-:Y:S02]  /*2ad0*/  FFMA R12, R12, R25, R10 ;  /* 0x000000190c0c7223 */ /* 0x001fe4000000000a */
[----:B------:R-:W2:Y:S01]  /*2ae0*/  LDG.E.CONSTANT R10, desc[UR6][R20.64+0x100] ;  /* 0x00010006140a7981 */ /* 0x000ea2000c1e9900 */
[----:B-1----:R-:W-:-:S03]  /*2af0*/  FFMA R28, R11, R28, R9 ;  /* 0x0000001c0b1c7223 */ /* 0x002fc60000000009 */
[----:B------:R-:W2:Y:S01]  /*2b00*/  LDG.E.CONSTANT R9, desc[UR6][R20.64+0x180] ;  /* 0x0001800614097981 */ /* 0x000ea2000c1e9900 */
[----:B------:R-:W-:-:S04]  /*2b10*/  FFMA R26, R13, R26, R28 ;  /* 0x0000001a0d1a7223 */ /* 0x000fc8000000001c */
[----:B----4-:R-:W-:Y:S01]  /*2b20*/  FFMA R27, R17, R25, R26 ;  /* 0x00000019111b7223 */ /* 0x010fe2000000001a */
[-C--:B------:R-:W-:Y:S01]  /*2b30*/  FFMA R26, R11, R19.reuse, R12 ;  /* 0x000000130b1a7223 */ /* 0x080fe2000000000c */
[----:B------:R-:W0:Y:S04]  /*2b40*/  LDS R25, [R6+0xf80] ;  /* 0x000f800006197984 */ /* 0x000e280000000800 */
[----:B------:R-:W4:Y:S04]  /*2b50*/  LDG.E.CONSTANT R11, desc[UR6][R20.64+0x200] ;  /* 0x00020006140b7981 */ /* 0x000f28000c1e9900 */
[----:B------:R-:W1:Y:S01]  /*2b60*/  LDS R12, [R6+0xff0] ;  /* 0x000ff000060c7984 */ /* 0x000e620000000800 */
[----:B------:R-:W-:-:S03]  /*2b70*/  FFMA R27, R22, R19, R27 ;  /* 0x00000013161b7223 */ /* 0x000fc6000000001b */
[----:B------:R-:W4:Y:S01]  /*2b80*/  LDG.E.CONSTANT R19, desc[UR6][R20.64+0x280] ;  /* 0x0002800614137981 */ /* 0x000f22000c1e9900 */
[----:B0-----:R-:W-:-:S03]  /*2b90*/  FFMA R26, R13, R25, R26 ;  /* 0x000000190d1a7223 */ /* 0x001fc6000000001a */
[----:B------:R-:W0:Y:S01]  /*2ba0*/  LDS R13, [R6+0xff4] ;  /* 0x000ff400060d7984 */ /* 0x000e220000000800 */
[----:B------:R-:W-:-:S03]  /*2bb0*/  FFMA R28, R24, R25, R27 ;  /* 0x00000019181c7223 */ /* 0x000fc6000000001b */
[----:B------:R-:W0:Y:S01]  /*2bc0*/  LDS R25, [R6+0xff8] ;  /* 0x000ff80006197984 */ /* 0x000e220000000800 */
[----:B-1----:R-:W-:-:S03]  /*2bd0*/  FFMA R29, R17, R12, R26 ;  /* 0x0000000c111d7223 */ /* 0x002fc6000000001a */
[----:B------:R-:W4:Y:S01]  /*2be0*/  LDG.E.CONSTANT R17, desc[UR6][R20.64+0x300] ;  /* 0x0003000614117981 */ /* 0x000f22000c1e9900 */
[----:B---3--:R-:W-:-:S03]  /*2bf0*/  FFMA R27, R23, R12, R28 ;  /* 0x0000000c171b7223 */ /* 0x008fc6000000001c */
[----:B------:R-:W1:Y:S01]  /*2c00*/  LDS R12, [R6+0x1068] ;  /* 0x00106800060c7984 */ /* 0x000e620000000800 */
[----:B0-----:R-:W-:-:S03]  /*2c10*/  FFMA R29, R22, R13, R29 ;  /* 0x0000000d161d7223 */ /* 0x001fc6000000001d */
[----:B------:R-:W3:Y:S01]  /*2c20*/  LDG.E.CONSTANT R22, desc[UR6][R20.64+0x380] ;  /* 0x0003800614167981 */ /* 0x000ee2000c1e9900 */
[----:B------:R-:W-:-:S03]  /*2c30*/  FFMA R26, R24, R25, R29 ;  /* 0x00000019181a7223 */ /* 0x000fc6000000001d */
[----:B------:R-:W-:Y:S04]  /*2c40*/  LDS R29, [R6+0x1070] ;  /* 0x00107000061d7984 */ /* 0x000fe80000000800 */
[----:B------:R-:W-:Y:S01]  /*2c50*/  LDS R24, [R6+0x10e0] ;  /* 0x0010e00006187984 */ /* 0x000fe20000000800 */
[----:B-1----:R-:W-:-:S03]  /*2c60*/  FFMA R26, R23, R12, R26 ;  /* 0x0000000c171a7223 */ /* 0x002fc6000000001a */
[----:B------:R-:W0:Y:S04]  /*2c70*/  LDS R12, [R6+0x106c] ;  /* 0x00106c00060c7984 */ /* 0x000e280000000800 */
[----:B------:R1:W3:Y:S04]  /*2c80*/  LDG.E.CONSTANT R23, desc[UR6][R20.64+0x400] ;  /* 0x0004000614177981 */ /* 0x0002e8000c1e9900 */
[----:B-1----:R-:W-:Y:S01]  /*2c90*/  LDS R21, [R6+0x10e4] ;  /* 0x0010e40006157984 */ /* 0x002fe20000000800 */
[----:B0-----:R-:W-:-:S03]  /*2ca0*/  FFMA R20, R16, R12, R26 ;  /* 0x0000000c10147223 */ /* 0x001fc6000000001a */
[----:B------:R-:W0:Y:S01]  /*2cb0*/  LDS R26, [R6+0x1158] ;  /* 0x00115800061a7984 */ /* 0x000e220000000800 */
[----:B------:R-:W-:Y:S01]  /*2cc0*/  FFMA R27, R16, R13, R27 ;  /* 0x0000000d101b7223 */ /* 0x000fe2000000001b */
[----:B------:R-:W-:-:S05]  /*2cd0*/  IADD3 R13, PT, PT, R4, 0xb40, RZ ;  /* 0x00000b40040d7810 */ /* 0x000fca0007ffe0ff */
[----:B------:R-:W-:-:S04]  /*2ce0*/  IMAD.WIDE.U32 R12, R13, 0x4, R14 ;  /* 0x000000040d0c7825 */ /* 0x000fc800078e000e */
[C---:B------:R-:W-:Y:S01]  /*2cf0*/  FFMA R28, R18.reuse, R25, R27 ;  /* 0x00000019121c7223 */ /* 0x040fe2000000001b */
[----:B------:R-:W3:Y:S01]  /*2d00*/  LDG.E.CONSTANT R16, desc[UR6][R12.64] ;  /* 0x000000060c107981 */ /* 0x000ee2000c1e9900 */
[----:B------:R-:W-:-:S03]  /*2d10*/  FFMA R27, R18, R29, R20 ;  /* 0x0000001d121b7223 */ /* 0x000fc60000000014 */
[----:B------:R-:W3:Y:S04]  /*2d20*/  LDG.E.CONSTANT R18, desc[UR6][R12.64+0x80] ;  /* 0x000080060c127981 */ /* 0x000ee8000c1e9900 */
[----:B------:R-:W1:Y:S04]  /*2d30*/  LDS R25, [R6+0x10e8] ;  /* 0x0010e80006197984 */ /* 0x000e680000000800 */
[----:B------:R-:W1:Y:S01]  /*2d40*/  LDS R20, [R6+0x115c] ;  /* 0x00115c0006147984 */ /* 0x000e620000000800 */
[C---:B--2---:R-:W-:Y:S01]  /*2d50*/  FFMA R29, R7.reuse, R24, R28 ;  /* 0x00000018071d7223 */ /* 0x044fe2000000001c */
[----:B0-----:R-:W-:-:S02]  /*2d60*/  FFMA R27, R7, R26, R27 ;  /* 0x0000001a071b7223 */ /* 0x001fc4000000001b */
[----:B------:R-:W2:Y:S04]  /*2d70*/  LDG.E.CONSTANT R24, desc[UR6][R12.64+0x180] ;  /* 0x000180060c187981 */ /* 0x000ea8000c1e9900 */
[----:B------:R-:W2:Y:S01]  /*2d80*/  LDG.E.CONSTANT R7, desc[UR6][R12.64+0x100] ;  /* 0x000100060c077981 */ /* 0x000ea2000c1e9900 */
[----:B------:R-:W-:-:S04]  /*2d90*/  FFMA R21, R8, R21, R29 ;  /* 0x0000001508157223 */ /* 0x000fc8000000001d */
[----:B-1----:R-:W-:Y:S01]  /*2da0*/  FFMA R28, R10, R25, R21 ;  /* 0x000000190a1c7223 */ /* 0x002fe20000000015 */
[----:B------:R-:W-:Y:S01]  /*2db0*/  FFMA R21, R8, R20, R27 ;  /* 0x0000001408157223 */ /* 0x000fe2000000001b */
[----:B------:R-:W2:Y:S04]  /*2dc0*/  LDG.E.CONSTANT R25, desc[UR6][R12.64+0x200] ;  /* 0x000200060c197981 */ /* 0x000ea8000c1e9900 */
[----:B------:R-:W0:Y:S01]  /*2dd0*/  LDS R8, [R6+0x1160] ;  /* 0x0011600006087984 */ /* 0x000e220000000800 */
[----:B------:R-:W-:-:S03]  /*2de0*/  FFMA R28, R9, R26, R28 ;  /* 0x0000001a091c7223 */ /* 0x000fc6000000001c */
[----:B------:R1:W2:Y:S04]  /*2df0*/  LDG.E.CONSTANT R26, desc[UR6][R12.64+0x280] ;  /* 0x000280060c1a7981 */ /* 0x0002a8000c1e9900 */
[----:B------:R-:W0:Y:S04]  /*2e00*/  LDS R27, [R6+0x11d0] ;  /* 0x0011d000061b7984 */ /* 0x000e280000000800 */
[----:B-1----:R-:W-:Y:S01]  /*2e10*/  LDS R12, [R6+0x1248] ;  /* 0x00124800060c7984 */ /* 0x002fe20000000800 */
[----:B----4-:R-:W-:Y:S01]  /*2e20*/  FFMA R28, R11, R20, R28 ;  /* 0x000000140b1c7223 */ /* 0x010fe2000000001c */
[----:B------:R-:W-:Y:S01]  /*2e30*/  IADD3 R20, PT, PT, R4, 0xc00, RZ ;  /* 0x00000c0004147810 */ /* 0x000fe20007ffe0ff */
[----:B0-----:R-:W-:-:S04]  /*2e40*/  FFMA R29, R10, R8, R21 ;  /* 0x000000080a1d7223 */ /* 0x001fc80000000015 */
[----:B------:R-:W-:Y:S01]  /*2e50*/  IMAD.WIDE.U32 R20, R20, 0x4, R14 ;  /* 0x0000000414147825 */ /* 0x000fe200078e000e */
[----:B------:R-:W0:Y:S05]  /*2e60*/  LDS R10, [R6+0x11d4] ;  /* 0x0011d400060a7984 */ /* 0x000e2a0000000800 */
[----:B------:R1:W4:Y:S01]  /*2e70*/  LDG.E.CONSTANT R20, desc[UR6][R20.64] ;  /* 0x0000000614147981 */ /* 0x000322000c1e9900 */
[----:B------:R-:W-:-:S03]  /*2e80*/  FFMA R8, R19, R8, R28 ;  /* 0x0000000813087223 */ /* 0x000fc6000000001c */
[----:B------:R-:W1:Y:S01]  /*2e90*/  LDS R28, [R6+0x11d8] ;  /* 0x0011d800061c7984 */ /* 0x000e620000000800 */
[-C--:B------:R-:W-:Y:S01]  /*2ea0*/  FFMA R29, R9, R27.reuse, R29 ;  /* 0x0000001b091d7223 */ /* 0x080fe2000000001d */
[----:B------:R-:W-:Y:S01]  /*2eb0*/  IADD3 R9, PT, PT, R4, 0xc20, RZ ;  /* 0x00000c2004097810 */ /* 0x000fe20007ffe0ff */
[----:B------:R-:W-:-:S04]  /*2ec0*/  FFMA R27, R17, R27, R8 ;  /* 0x0000001b111b7223 */ /* 0x000fc80000000008 */
[----:B------:R-:W-:-:S04]  /*2ed0*/  IMAD.WIDE.U32 R8, R9, 0x4, R14 ;  /* 0x0000000409087825 */ /* 0x000fc800078e000e */
[----:B0-----:R-:W-:Y:S02]  /*2ee0*/  FFMA R29, R11, R10, R29 ;  /* 0x0000000a0b1d7223 */ /* 0x001fe4000000001d */
[----:B------:R-:W4:Y:S01]  /*2ef0*/  LDG.E.CONSTANT R8, desc[UR6][R8.64] ;  /* 0x0000000608087981 */ /* 0x000f22000c1e9900 */
[C---:B------:R-:W-:Y:S01]  /*2f00*/  IADD3 R13, PT, PT, R4.reuse, 0xc40, RZ ;  /* 0x00000c40040d7810 */ /* 0x040fe20007ffe0ff */
[----:B-1----:R-:W-:Y:S02]  /*2f10*/  FFMA R21, R19, R28, R29 ;  /* 0x0000001c13157223 */ /* 0x002fe4000000001d */
[----:B------:R-:W0:Y:S02]  /*2f20*/  LDS R19, [R6+0x124c] ;  /* 0x00124c0006137984 */ /* 0x000e240000000800 */
[----:B------:R-:W-:Y:S01]  /*2f30*/  FFMA R21, R17, R12, R21 ;  /* 0x0000000c11157223 */ /* 0x000fe20000000015 */
[----:B------:R-:W-:Y:S01]  /*2f40*/  IMAD.WIDE.U32 R12, R13, 0x4, R14 ;  /* 0x000000040d0c7825 */ /* 0x000fe200078e000e */
[----:B------:R-:W1:Y:S05]  /*2f50*/  LDS R17, [R6+0x1250] ;  /* 0x0012500006117984 */ /* 0x000e6a0000000800 */
[----:B------:R-:W4:Y:S01]  /*2f60*/  LDG.E.CONSTANT R12, desc[UR6][R12.64] ;  /* 0x000000060c0c7981 */ /* 0x000f22000c1e9900 */
[----:B------:R-:W-:Y:S01]  /*2f70*/  IADD3 R11, PT, PT, R4, 0xc60, RZ ;  /* 0x00000c60040b7810 */ /* 0x000fe20007ffe0ff */
[----:B---3--:R-:W-:-:S04]  /*2f80*/  FFMA R27, R22, R10, R27 ;  /* 0x0000000a161b7223 */ /* 0x008fc8000000001b */
[----:B------:R-:W-:-:S05]  /*2f90*/  IMAD.WIDE.U32 R10, R11, 0x4, R14 ;  /* 0x000000040b0a7825 */ /* 0x000fca00078e000e */
[----:B------:R-:W3:Y:S04]  /*2fa0*/  LDG.E.CONSTANT R9, desc[UR6][R10.64] ;  /* 0x000000060a097981 */ /* 0x000ee8000c1e9900 */
[----:B------:R-:W3:Y:S01]  /*2fb0*/  LDG.E.CONSTANT R13, desc[UR6][R10.64+0x80] ;  /* 0x000080060a0d7981 */ /* 0x000ee2000c1e9900 */
[----:B0-----:R-:W-:-:S03]  /*2fc0*/  FFMA R22, R22, R19, R21 ;  /* 0x0000001316167223 */ /* 0x001fc60000000015 */
[----:B------:R-:W0:Y:S04]  /*2fd0*/  LDS R21, [R6+0x12c0] ;  /* 0x0012c00006157984 */ /* 0x000e280000000800 */
[----:B------:R-:W0:Y:S01]  /*2fe0*/  LDS R19, [R6+0x1338] ;  /* 0x0013380006137984 */ /* 0x000e220000000800 */
[C---:B------:R-:W-:Y:S01]  /*2ff0*/  FFMA R27, R23.reuse, R28, R27 ;  /* 0x0000001c171b7223 */ /* 0x040fe2000000001b */
[----:B-1----:R-:W-:Y:S02]  /*3000*/  FFMA R28, R23, R17, R22 ;  /* 0x00000011171c7223 */ /* 0x002fe40000000016 */
[----:B------:R-:W1:Y:S04]  /*3010*/  LDS R23, [R6+0x12c4] ;  /* 0x0012c40006177984 */ /* 0x000e680000000800 */
[----:B------:R-:W2:Y:S04]  /*3020*/  LDS R22, [R6+0x12c8] ;  /* 0x0012c80006167984 */ /* 0x000ea80000000800 */
[----:B------:R-:W3:Y:S01]  /*3030*/  LDG.E.CONSTANT R17, desc[UR6][R10.64+0x100] ;  /* 0x000100060a117981 */ /* 0x000ee2000c1e9900 */
[C---:B0-----:R-:W-:Y:S01]  /*3040*/  FFMA R27, R16.reuse, R21, R27 ;  /* 0x00000015101b7223 */ /* 0x041fe2000000001b */
[----:B------:R-:W-:-:S02]  /*3050*/  FFMA R21, R16, R19, R28 ;  /* 0x0000001310157223 */ /* 0x000fc4000000001c */
[----:B------:R-:W3:Y:S01]  /*3060*/  LDG.E.CONSTANT R16, desc[UR6][R10.64+0x180] ;  /* 0x000180060a107981 */ /* 0x000ee2000c1e9900 */
[----:B-1----:R-:W-:-:S04]  /*3070*/  FFMA R28, R18, R23, R27 ;  /* 0x00000017121c7223 */ /* 0x002fc8000000001b */
[----:B--2---:R-:W-:Y:S02]  /*3080*/  FFMA R23, R7, R22, R28 ;  /* 0x0000001607177223 */ /* 0x004fe4000000001c */
[----:B------:R-:W0:Y:S02]  /*3090*/  LDS R22, [R6+0x133c] ;  /* 0x00133c0006167984 */ /* 0x000e240000000800 */
[----:B------:R-:W-:Y:S02]  /*30a0*/  FFMA R28, R24, R19, R23 ;  /* 0x00000013181c7223 */ /* 0x000fe40000000017 */
[----:B------:R-:W1:Y:S01]  /*30b0*/  LDS R19, [R6+0x1340] ;  /* 0x0013400006137984 */ /* 0x000e620000000800 */
[----:B0-----:R-:W-:-:S03]  /*30c0*/  FFMA R23, R18, R22, R21 ;  /* 0x0000001612177223 */ /* 0x001fc60000000015 */
[----:B------:R-:W2:Y:S04]  /*30d0*/  LDG.E.CONSTANT R18, desc[UR6][R10.64+0x200] ;  /* 0x000200060a127981 */ /* 0x000ea8000c1e9900 */
[----:B------:R-:W0:Y:S01]  /*30e0*/  LDS R21, [R6+0x13b0] ;  /* 0x0013b00006157984 */ /* 0x000e220000000800 */
[----:B-1----:R-:W-:-:S03]  /*30f0*/  FFMA R29, R7, R19, R23 ;  /* 0x00000013071d7223 */ /* 0x002fc60000000017 */
[----:B------:R-:W2:Y:S01]  /*3100*/  LDG.E.CONSTANT R7, desc[UR6][R10.64+0x280] ;  /* 0x000280060a077981 */ /* 0x000ea2000c1e9900 */
[----:B------:R-:W-:-:S03]  /*3110*/  FFMA R27, R25, R22, R28 ;  /* 0x00000016191b7223 */ /* 0x000fc6000000001c */
[----:B------:R-:W1:Y:S04]  /*3120*/  LDS R23, [R6+0x13b4] ;  /* 0x0013b40006177984 */ /* 0x000e680000000800 */
[----:B------:R-:W-:Y:S01]  /*3130*/  LDS R22, [R6+0x1428] ;  /* 0x0014280006167984 */ /* 0x000fe20000000800 */
[----:B------:R-:W-:-:S03]  /*3140*/  FFMA R27, R26, R19, R27 ;  /* 0x000000131a1b7223 */ /* 0x000fc6000000001b */
[----:B------:R-:W2:Y:S04]  /*3150*/  LDG.E.CONSTANT R19, desc[UR6][R10.64+0x300] ;  /* 0x000300060a137981 */ /* 0x000ea8000c1e9900 */
[----:B------:R-:W-:Y:S01]  /*3160*/  LDS R28, [R6+0x1518] ;  /* 0x00151800061c7984 */ /* 0x000fe20000000800 */
[----:B0-----:R-:W-:-:S03]  /*3170*/  FFMA R24, R24, R21, R29 ;  /* 0x0000001518187223 */ /* 0x001fc6000000001d */
[----:B------:R-:W-:Y:S01]  /*3180*/  LDS R29, [R6+0x142c] ;  /* 0x00142c00061d7984 */ /* 0x000fe20000000800 */
[----:B----4-:R-:W-:-:S03]  /*3190*/  FFMA R27, R20, R21, R27 ;  /* 0x00000015141b7223 */ /* 0x010fc6000000001b */
[----:B------:R-:W0:Y:S01]  /*31a0*/  LDS R21, [R6+0x13b8] ;  /* 0x0013b80006157984 */ /* 0x000e220000000800 */
[----:B-1----:R-:W-:-:S03]  /*31b0*/  FFMA R25, R25, R23, R24 ;  /* 0x0000001719197223 */ /* 0x002fc60000000018 */
[----:B------:R-:W-:Y:S01]  /*31c0*/  LDS R24, [R6+0x14a0] ;  /* 0x0014a00006187984 */ /* 0x000fe20000000800 */
[----:B0-----:R-:W-:-:S04]  /*31d0*/  FFMA R25, R26, R21, R25 ;  /* 0x000000151a197223 */ /* 0x001fc80000000019 */
[----:B------:R-:W-:Y:S02]  /*31e0*/  FFMA R20, R20, R22, R25 ;  /* 0x0000001614147223 */ /* 0x000fe40000000019 */
[----:B------:R-:W0:Y:S04]  /*31f0*/  LDS R25, [R6+0x1430] ;  /* 0x0014300006197984 */ /* 0x000e280000000800 */
[----:B------:R-:W4:Y:S01]  /*3200*/  LDG.E.CONSTANT R22, desc[UR6][R10.64+0x380] ;  /* 0x000380060a167981 */ /* 0x000f22000c1e9900 */
[----:B------:R-:W-:-:S03]  /*3210*/  FFMA R27, R8, R23, R27 ;  /* 0x00000017081b7223 */ /* 0x000fc6000000001b */
[----:B------:R1:W4:Y:S01]  /*3220*/  LDG.E.CONSTANT R23, desc[UR6][R10.64+0x400] ;  /* 0x000400060a177981 */ /* 0x000322000c1e9900 */
[----:B------:R-:W-:Y:S01]  /*3230*/  FFMA R8, R8, R29, R20 ;  /* 0x0000001d08087223 */ /* 0x000fe20000000014 */
[----:B------:R-:W-:Y:S02]  /*3240*/  IADD3 R29, PT, PT, R4, 0xd80, RZ ;  /* 0x00000d80041d7810 */ /* 0x000fe40007ffe0ff */
[----:B-1----:R-:W-:Y:S01]  /*3250*/  LDS R10, [R6+0x14a8] ;  /* 0x0014a800060a7984 */ /* 0x002fe20000000800 */
[----:B------:R-:W-:Y:S02]  /*3260*/  FFMA R26, R12, R21, R27 ;  /* 0x000000150c1a7223 */ /* 0x000fe4000000001b */
[----:B------:R-:W-:-:S04]  /*3270*/  IMAD.WIDE.U32 R20, R29, 0x4, R14 ;  /* 0x000000041d147825 */ /* 0x000fc800078e000e */
[----:B0-----:R-:W-:Y:S02]  /*3280*/  FFMA R29, R12, R25, R8 ;  /* 0x000000190c1d7223 */ /* 0x001fe40000000008 */
[----:B------:R-:W4:Y:S04]  /*3290*/  LDG.E.CONSTANT R12, desc[UR6][R20.64] ;  /* 0x00000006140c7981 */ /* 0x000f28000c1e9900 */
[----:B------:R-:W4:Y:S04]  /*32a0*/  LDG.E.CONSTANT R25, desc[UR6][R20.64+0x80] ;  /* 0x0000800614197981 */ /* 0x000f28000c1e9900 */
[----:B------:R-:W0:Y:S01]  /*32b0*/  LDS R8, [R6+0x14a4] ;  /* 0x0014a40006087984 */ /* 0x000e220000000800 */
[----:B---3--:R-:W-:-:S03]  /*32c0*/  FFMA R27, R9, R24, R26 ;  /* 0x00000018091b7223 */ /* 0x008fc6000000001a */
[----:B------:R-:W3:Y:S01]  /*32d0*/  LDG.E.CONSTANT R24, desc[UR6][R20.64+0x100] ;  /* 0x0001000614187981 */ /* 0x000ee2000c1e9900 */
[----:B------:R-:W-:Y:S01]  /*32e0*/  FFMA R29, R9, R28, R29 ;  /* 0x0000001c091d7223 */ /* 0x000fe2000000001d */
[----:B------:R-:W-:Y:S02]  /*32f0*/  IADD3 R9, PT, PT, R4, 0xe00, RZ ;  /* 0x00000e0004097810 */ /* 0x000fe40007ffe0ff */
[----:B------:R1:W3:Y:S04]  /*3300*/  LDG.E.CONSTANT R26, desc[UR6][R20.64+0x180] ;  /* 0x00018006141a7981 */ /* 0x0002e8000c1e9900 */
[----:B-1----:R-:W-:Y:S04]  /*3310*/  LDS R20, [R6+0x1520] ;  /* 0x0015200006147984 */ /* 0x002fe80000000800 */
[----:B------:R-:W-:Y:S01]  /*3320*/  LDS R21, [R6+0x1590] ;  /* 0x0015900006157984 */ /* 0x000fe20000000800 */
[----:B0-----:R-:W-:Y:S01]  /*3330*/  FFMA R11, R13, R8, R27 ;  /* 0x000000080d0b7223 */ /* 0x001fe2000000001b */
[----:B------:R-:W-:-:S04]  /*3340*/  IMAD.WIDE.U32 R8, R9, 0x4, R14 ;  /* 0x0000000409087825 */ /* 0x000fc800078e000e */
[----:B------:R-:W-:Y:S01]  /*3350*/  FFMA R11, R17, R10, R11 ;  /* 0x0000000a110b7223 */ /* 0x000fe2000000000b */
[----:B------:R-:W-:Y:S01]  /*3360*/  IADD3 R10, PT, PT, R4, 0xe20, RZ ;  /* 0x00000e20040a7810 */ /* 0x000fe20007ffe0ff */
[----:B------:R0:W3:Y:S04]  /*3370*/  LDG.E.CONSTANT R27, desc[UR6][R8.64] ;  /* 0x00000006081b7981 */ /* 0x0000e8000c1e9900 */
[----:B0-----:R-:W0:Y:S01]  /*3380*/  LDS R8, [R6+0x151c] ;  /* 0x00151c0006087984 */ /* 0x001e220000000800 */
[----:B------:R-:W-:Y:S01]  /*3390*/  FFMA R9, R16, R28, R11 ;  /* 0x0000001c10097223 */ /* 0x000fe2000000000b */
[----:B------:R-:W-:-:S05]  /*33a0*/  IMAD.WIDE.U32 R10, R10, 0x4, R14 ;  /* 0x000000040a0a7825 */ /* 0x000fca00078e000e */
[----:B------:R1:W3:Y:S01]  /*33b0*/  LDG.E.CONSTANT R28, desc[UR6][R10.64] ;  /* 0x000000060a1c7981 */ /* 0x0002e2000c1e9900 */
[----:B0-----:R-:W-:-:S04]  /*33c0*/  FFMA R13, R13, R8, R29 ;  /* 0x000000080d0d7223 */ /* 0x001fc8000000001d */
[----:B-1----:R-:W-:Y:S02]  /*33d0*/  FFMA R11, R17, R20, R13 ;  /* 0x00000014110b7223 */ /* 0x002fe4000000000d */
[----:B------:R-:W0:Y:S01]  /*33e0*/  LDS R17, [R6+0x1594] ;  /* 0x0015940006117984 */ /* 0x000e220000000800 */
[----:B--2---:R-:W-:Y:S01]  /*33f0*/  FFMA R29, R18, R8, R9 ;  /* 0x00000008121d7223 */ /* 0x004fe20000000009 */
[----:B------:R-:W-:-:S05]  /*3400*/  IADD3 R9, PT, PT, R4, 0xe40, RZ ;  /* 0x00000e4004097810 */ /* 0x000fca0007ffe0ff */
[----:B------:R-:W-:-:S05]  /*3410*/  IMAD.WIDE.U32 R8, R9, 0x4, R14 ;  /* 0x0000000409087825 */ /* 0x000fca00078e000e */
[----:B------:R1:W2:Y:S02]  /*3420*/  LDG.E.CONSTANT R13, desc[UR6][R8.64] ;  /* 0x00000006080d7981 */ /* 0x0002a4000c1e9900 */
[----:B-1----:R-:W-:Y:S02]  /*3430*/  FFMA R8, R7, R20, R29 ;  /* 0x0000001407087223 */ /* 0x002fe4000000001d */
[----:B------:R-:W1:Y:S01]  /*3440*/  LDS R20, [R6+0x1598] ;  /* 0x0015980006147984 */ /* 0x000e620000000800 */
[----:B------:R-:W-:-:S04]  /*3450*/  FFMA R29, R16, R21, R11 ;  /* 0x00000015101d7223 */ /* 0x000fc8000000000b */
[----:B0-----:R-:W-:Y:S02]  /*3460*/  FFMA R18, R18, R17, R29 ;  /* 0x0000001112127223 */ /* 0x001fe4000000001d */
[----:B------:R-:W0:Y:S01]  /*3470*/  LDS R29, [R6+0x1608] ;  /* 0x00160800061d7984 */ /* 0x000e220000000800 */
[C---:B------:R-:W-:Y:S02]  /*3480*/  IADD3 R11, PT, PT, R4.reuse, 0xe60, RZ ;  /* 0x00000e60040b7810 */ /* 0x040fe40007ffe0ff */
[----:B------:R-:W-:-:S03]  /*3490*/  IADD3 R9, PT, PT, R4, 0xe80, RZ ;  /* 0x00000e8004097810 */ /* 0x000fc60007ffe0ff */
[----:B------:R-:W-:-:S04]  /*34a0*/  IMAD.WIDE.U32 R10, R11, 0x4, R14 ;  /* 0x000000040b0a7825 */ /* 0x000fc800078e000e */
[----:B------:R-:W-:Y:S01]  /*34b0*/  FFMA R21, R19, R21, R8 ;  /* 0x0000001513157223 */ /* 0x000fe20000000008 */
[----:B------:R-:W-:Y:S01]  /*34c0*/  IMAD.WIDE.U32 R8, R9, 0x4, R14 ;  /* 0x0000000409087825 */ /* 0x000fe200078e000e */
[----:B------:R0:W2:Y:S05]  /*34d0*/  LDG.E.CONSTANT R16, desc[UR6][R10.64] ;  /* 0x000000060a107981 */ /* 0x0000aa000c1e9900 */
[----:B------:R-:W2:Y:S01]  /*34e0*/  LDG.E.CONSTANT R8, desc[UR6][R8.64] ;  /* 0x0000000608087981 */ /* 0x000ea2000c1e9900 */
[----:B-1----:R-:W-:-:S03]  /*34f0*/  FFMA R18, R7, R20, R18 ;  /* 0x0000001407127223 */ /* 0x002fc60000000012 */
[----:B------:R-:W1:Y:S01]  /*3500*/  LDS R7, [R6+0x160c] ;  /* 0x00160c0006077984 */ /* 0x000e620000000800 */
[----:B0-----:R-:W-:-:S03]  /*3510*/  FFMA R19, R19, R29, R18 ;  /* 0x0000001d13137223 */ /* 0x001fc60000000012 */
[----:B------:R-:W0:Y:S01]  /*3520*/  LDS R18, [R6+0x1610] ;  /* 0x0016100006127984 */ /* 0x000e220000000800 */
[----:B------:R-:W-:-:S05]  /*3530*/  IADD3 R11, PT, PT, R4, 0xea0, RZ ;  /* 0x00000ea0040b7810 */ /* 0x000fca0007ffe0ff */
[----:B------:R-:W-:-:S05]  /*3540*/  IMAD.WIDE.U32 R10, R11, 0x4, R14 ;  /* 0x000000040b0a7825 */ /* 0x000fca00078e000e */
[----:B------:R-:W2:Y:S01]  /*3550*/  LDG.E.CONSTANT R9, desc[UR6][R10.64+0x80] ;  /* 0x000080060a097981 */ /* 0x000ea2000c1e9900 */
[----:B----4-:R-:W-:-:S03]  /*3560*/  FFMA R21, R22, R17, R21 ;  /* 0x0000001116157223 */ /* 0x010fc60000000015 */
[----:B------:R-:W4:Y:S01]  /*3570*/  LDS R17, [R6+0x1680] ;  /* 0x0016800006117984 */ /* 0x000f220000000800 */
[----:B-1----:R-:W-:-:S03]  /*3580*/  FFMA R7, R22, R7, R19 ;  /* 0x0000000716077223 */ /* 0x002fc60000000013 */
[----:B------:R-:W1:Y:S01]  /*3590*/  LDS R22, [R6+0x1684] ;  /* 0x0016840006167984 */ /* 0x000e620000000800 */
[C---:B------:R-:W-:Y:S01]  /*35a0*/  FFMA R29, R23.reuse, R20, R21 ;  /* 0x00000014171d7223 */ /* 0x040fe20000000015 */
[----:B0-----:R-:W-:Y:S02]  /*35b0*/  FFMA R23, R23, R18, R7 ;  /* 0x0000001217177223 */ /* 0x001fe40000000007 */
[----:B------:R-:W2:Y:S04]  /*35c0*/  LDG.E.CONSTANT R7, desc[UR6][R10.64] ;  /* 0x000000060a077981 */ /* 0x000ea8000c1e9900 */
[----:B------:R-:W3:Y:S04]  /*35d0*/  LDS R19, [R6+0x1688] ;  /* 0x0016880006137984 */ /* 0x000ee80000000800 */
[----:B------:R-:W0:Y:S01]  /*35e0*/  LDS R21, [R6+0x16f8] ;  /* 0x0016f80006157984 */ /* 0x000e220000000800 */
[----:B----4-:R-:W-:-:S04]  /*35f0*/  FFMA R18, R12, R17, R29 ;  /* 0x000000110c127223 */ /* 0x010fc8000000001d */
[----:B-1----:R-:W-:Y:S02]  /*3600*/  FFMA R17, R25, R22, R18 ;  /* 0x0000001619117223 */ /* 0x002fe40000000012 */
[----:B------:R-:W1:Y:S02]  /*3610*/  LDS R18, [R6+0x16fc] ;  /* 0x0016fc0006127984 */ /* 0x000e640000000800 */
[----:B---3--:R-:W-:Y:S02]  /*3620*/  FFMA R19, R24, R19, R17 ;  /* 0x0000001318137223 */ /* 0x008fe40000000011 */
[----:B------:R-:W3:Y:S01]  /*3630*/  LDG.E.CONSTANT R17, desc[UR6][R10.64+0x100] ;  /* 0x000100060a117981 */ /* 0x000ee2000c1e9900 */
[----:B0-----:R-:W-:-:S03]  /*3640*/  FFMA R12, R12, R21, R23 ;  /* 0x000000150c0c7223 */ /* 0x001fc60000000017 */
[----:B------:R-:W0:Y:S01]  /*3650*/  LDS R23, [R6+0x1700] ;  /* 0x0017000006177984 */ /* 0x000e220000000800 */
[----:B-1----:R-:W-:-:S03]  /*3660*/  FFMA R25, R25, R18, R12 ;  /* 0x0000001219197223 */ /* 0x002fc6000000000c */
[----:B------:R-:W4:Y:S01]  /*3670*/  LDG.E.CONSTANT R12, desc[UR6][R10.64+0x180] ;  /* 0x000180060a0c7981 */ /* 0x000f22000c1e9900 */
[----:B------:R-:W-:-:S03]  /*3680*/  FFMA R20, R26, R21, R19 ;  /* 0x000000151a147223 */ /* 0x000fc60000000013 */
[----:B------:R-:W1:Y:S01]  /*3690*/  LDS R19, [R6+0x1770] ;  /* 0x0017700006137984 */ /* 0x000e620000000800 */
[----:B------:R-:W-:-:S03]  /*36a0*/  FFMA R21, R27, R18, R20 ;  /* 0x000000121b157223 */ /* 0x000fc60000000014 */
[----:B------:R-:W4:Y:S01]  /*36b0*/  LDG.E.CONSTANT R20, desc[UR6][R10.64+0x200] ;  /* 0x000200060a147981 */ /* 0x000f22000c1e9900 */
[----:B0-----:R-:W-:-:S03]  /*36c0*/  FFMA R29, R24, R23, R25 ;  /* 0x00000017181d7223 */ /* 0x001fc60000000019 */
[----:B------:R-:W0:Y:S04]  /*36d0*/  LDS R18, [R6+0x1774] ;  /* 0x0017740006127984 */ /* 0x000e280000000800 */
[----:B------:R-:W4:Y:S04]  /*36e0*/  LDG.E.CONSTANT R24, desc[UR6][R10.64+0x300] ;  /* 0x000300060a187981 */ /* 0x000f28000c1e9900 */
[----:B------:R-:W0:Y:S01]  /*36f0*/  LDS R25, [R6+0x1778] ;  /* 0x0017780006197984 */ /* 0x000e220000000800 */
[----:B------:R-:W-:-:S03]  /*3700*/  FFMA R22, R28, R23, R21 ;  /* 0x000000171c167223 */ /* 0x000fc60000000015 */
[----:B------:R-:W4:Y:S04]  /*3710*/  LDG.E.CONSTANT R21, desc[UR6][R10.64+0x280] ;  /* 0x000280060a157981 */ /* 0x000f28000c1e9900 */
[----:B------:R-:W2:Y:S01]  /*3720*/  LDS R23, [R6+0x17e8] ;  /* 0x0017e80006177984 */ /* 0x000ea20000000800 */
[----:B-1----:R-:W-:-:S04]  /*3730*/  FFMA R26, R26, R19, R29 ;  /* 0x000000131a1a7223 */ /* 0x002fc8000000001d */
[----:B0-----:R-:W-:Y:S02]  /*3740*/  FFMA R27, R27, R18, R26 ;  /* 0x000000121b1b7223 */ /* 0x001fe4000000001a */
[----:B------:R-:W4:Y:S02]  /*3750*/  LDG.E.CONSTANT R26, desc[UR6][R10.64+0x400] ;  /* 0x000400060a1a7981 */ /* 0x000f24000c1e9900 */
[----:B------:R-:W-:Y:S01]  /*3760*/  FFMA R28, R28, R25, R27 ;  /* 0x000000191c1c7223 */ /* 0x000fe2000000001b */
[----:B--2---:R-:W-:-:S03]  /*3770*/  FFMA R29, R13, R19, R22 ;  /* 0x000000130d1d7223 */ /* 0x004fc60000000016 */
[----:B------:R-:W-:Y:S02]  /*3780*/  FFMA R23, R13, R23, R28 ;  /* 0x000000170d177223 */ /* 0x000fe4000000001c */
[----:B------:R0:W2:Y:S04]  /*3790*/  LDG.E.CONSTANT R13, desc[UR6][R10.64+0x380] ;  /* 0x000380060a0d7981 */ /* 0x0000a8000c1e9900 */
[----:B------:R-:W1:Y:S04]  /*37a0*/  LDS R28, [R6+0x17ec] ;  /* 0x0017ec00061c7984 */ /* 0x000e680000000800 */
[----:B0-----:R-:W0:Y:S01]  /*37b0*/  LDS R11, [R6+0x17f0] ;  /* 0x0017f000060b7984 */ /* 0x001e220000000800 */
[----:B------:R-:W-:-:S04]  /*37c0*/  FFMA R29, R16, R18, R29 ;  /* 0x00000012101d7223 */ /* 0x000fc8000000001d */
[----:B------:R-:W-:Y:S02]  /*37d0*/  FFMA R10, R8, R25, R29 ;  /* 0x00000019080a7223 */ /* 0x000fe4000000001d */
[----:B------:R-:W0:Y:S01]  /*37e0*/  LDS R29, [R6+0x1860] ;  /* 0x00186000061d7984 */ /* 0x000e220000000800 */
[----:B------:R-:W-:-:S03]  /*37f0*/  IADD3 R19, PT, PT, R4, 0xfc0, RZ ;  /* 0x00000fc004137810 */ /* 0x000fc60007ffe0ff */
[----:B------:R-:W0:Y:S02]  /*3800*/  LDS R25, [R6+0x1864] ;  /* 0x0018640006197984 */ /* 0x000e240000000800 */
[----:B------:R-:W-:-:S04]  /*3810*/  IMAD.WIDE.U32 R18, R19, 0x4, R14 ;  /* 0x0000000413127825 */ /* 0x000fc800078e000e */
[----:B-1----:R-:W-:Y:S01]  /*3820*/  FFMA R28, R16, R28, R23 ;  /* 0x0000001c101c7223 */ /* 0x002fe20000000017 */
[----:B------:R-:W-:Y:S01]  /*3830*/  IADD3 R23, PT, PT, R4, 0x1000, RZ ;  /* 0x0000100004177810 */ /* 0x000fe20007ffe0ff */
[----:B------:R-:W2:Y:S02]  /*3840*/  LDG.E.CONSTANT R16, desc[UR6][R18.64] ;  /* 0x0000000612107981 */ /* 0x000ea4000c1e9900 */
[----:B0-----:R-:W-:Y:S02]  /*3850*/  FFMA R28, R8, R11, R28 ;  /* 0x0000000b081c7223 */ /* 0x001fe4000000001c */
[----:B------:R-:W-:Y:S01]  /*3860*/  IMAD.WIDE.U32 R22, R23, 0x4, R14 ;  /* 0x0000000417167825 */ /* 0x000fe200078e000e */
[----:B------:R-:W-:Y:S01]  /*3870*/  IADD3 R11, PT, PT, R4, 0x1020, RZ ;  /* 0x00001020040b7810 */ /* 0x000fe20007ffe0ff */
[----:B------:R0:W2:Y:S04]  /*3880*/  LDG.E.CONSTANT R27, desc[UR6][R18.64+0x80] ;  /* 0x00008006121b7981 */ /* 0x0000a8000c1e9900 */
[----:B------:R1:W2:Y:S04]  /*3890*/  LDG.E.CONSTANT R22, desc[UR6][R22.64] ;  /* 0x0000000616167981 */ /* 0x0002a8000c1e9900 */
[----:B------:R-:W3:Y:S04]  /*38a0*/  LDS R8, [R6+0x1868] ;  /* 0x0018680006087984 */ /* 0x000ee80000000800 */
[----:B0-----:R-:W-:Y:S04]  /*38b0*/  LDS R19, [R6+0x18dc] ;  /* 0x0018dc0006137984 */ /* 0x001fe80000000800 */
[----:B-1----:R-:W0:Y:S01]  /*38c0*/  LDS R23, [R6+0x18d8] ;  /* 0x0018d80006177984 */ /* 0x002e220000000800 */
[----:B------:R-:W-:Y:S01]  /*38d0*/  FFMA R29, R7, R29, R10 ;  /* 0x0000001d071d7223 */ /* 0x000fe2000000000a */
[----:B------:R-:W-:-:S05]  /*38e0*/  IMAD.WIDE.U32 R10, R11, 0x4, R14 ;  /* 0x000000040b0a7825 */ /* 0x000fca00078e000e */
[----:B------:R1:W2:Y:S01]  /*38f0*/  LDG.E.CONSTANT R18, desc[UR6][R10.64] ;  /* 0x000000060a127981 */ /* 0x0002a2000c1e9900 */
[----:B------:R-:W-:-:S04]  /*3900*/  FFMA R25, R9, R25, R29 ;  /* 0x0000001909197223 */ /* 0x000fc8000000001d */
[----:B---3--:R-:W-:Y:S01]  /*3910*/  FFMA R25, R17, R8, R25 ;  /* 0x0000000811197223 */ /* 0x008fe20000000019 */
[-C--:B0-----:R-:W-:Y:S02]  /*3920*/  FFMA R8, R7, R23.reuse, R28 ;  /* 0x0000001707087223 */ /* 0x081fe4000000001c */
[----:B------:R-:W0:Y:S01]  /*3930*/  LDS R28, [R6+0x18e0] ;  /* 0x0018e000061c7984 */ /* 0x000e220000000800 */
[----:B----4-:R-:W-:-:S03]  /*3940*/  FFMA R25, R12, R23, R25 ;  /* 0x000000170c197223 */ /* 0x010fc60000000019 */
[----:B------:R-:W3:Y:S01]  /*3950*/  LDS R23, [R6+0x1950] ;  /* 0x0019500006177984 */ /* 0x000ee20000000800 */
[-C--:B------:R-:W-:Y:S01]  /*3960*/  FFMA R29, R9, R19.reuse, R8 ;  /* 0x00000013091d7223 */ /* 0x080fe20000000008 */
[----:B------:R-:W-:Y:S01]  /*3970*/  IADD3 R7, PT, PT, R4, 0x1040, RZ ;  /* 0x0000104004077810 */ /* 0x000fe20007ffe0ff */
[----:B------:R-:W-:Y:S02]  /*3980*/  FFMA R25, R20, R19, R25 ;  /* 0x0000001314197223 */ /* 0x000fe40000000019 */
[----:B0-----:R-:W-:Y:S01]  /*3990*/  FFMA R29, R17, R28, R29 ;  /* 0x0000001c111d7223 */ /* 0x001fe2000000001d */
[----:B------:R-:W0:Y:S01]  /*39a0*/  LDS R19, [R6+0x1954] ;  /* 0x0019540006137984 */ /* 0x000e220000000800 */
[----:B------:R-:W-:Y:S01]  /*39b0*/  IMAD.WIDE.U32 R8, R7, 0x4, R14 ;  /* 0x0000000407087825 */ /* 0x000fe200078e000e */
[----:B-1----:R-:W-:-:S04]  /*39c0*/  IADD3 R11, PT, PT, R4, 0x1060, RZ ;  /* 0x00001060040b7810 */ /* 0x002fc80007ffe0ff */
[----:B------:R1:W4:Y:S01]  /*39d0*/  LDG.E.CONSTANT R7, desc[UR6][R8.64] ;  /* 0x0000000608077981 */ /* 0x000322000c1e9900 */
[----:B------:R-:W-:-:S05]  /*39e0*/  IMAD.WIDE.U32 R10, R11, 0x4, R14 ;  /* 0x000000040b0a7825 */ /* 0x000fca00078e000e */
[----:B------:R0:W4:Y:S01]  /*39f0*/  LDG.E.CONSTANT R17, desc[UR6][R10.64] ;  /* 0x000000060a117981 */ /* 0x000122000c1e9900 */
[----:B------:R-:W-:Y:S01]  /*3a00*/  FFMA R25, R21, R28, R25 ;  /* 0x0000001c15197223 */ /* 0x000fe20000000019 */
[----:B-1----:R-:W-:Y:S01]  /*3a10*/  IADD3 R9, PT, PT, R4, 0x1080, RZ ;  /* 0x0000108004097810 */ /* 0x002fe20007ffe0ff */
[-C--:B---3--:R-:W-:Y:S02]  /*3a20*/  FFMA R29, R12, R23.reuse, R29 ;  /* 0x000000170c1d7223 */ /* 0x088fe4000000001d */
[----:B------:R-:W1:Y:S01]  /*3a30*/  LDS R12, [R6+0x1958] ;  /* 0x00195800060c7984 */ /* 0x000e620000000800 */
[----:B------:R-:W-:-:S03]  /*3a40*/  FFMA R28, R24, R23, R25 ;  /* 0x00000017181c7223 */ /* 0x000fc60000000019 */
[----:B------:R-:W3:Y:S01]  /*3a50*/  LDS R25, [R6+0x19c8] ;  /* 0x0019c80006197984 */ /* 0x000ee20000000800 */
[----:B------:R-:W-:-:S03]  /*3a60*/  IMAD.WIDE.U32 R8, R9, 0x4, R14 ;  /* 0x0000000409087825 */ /* 0x000fc600078e000e */
[----:B------:R-:W2:Y:S04]  /*3a70*/  LDS R23, [R6+0x19cc] ;  /* 0x0019cc0006177984 */ /* 0x000ea80000000800 */
[----:B------:R0:W4:Y:S02]  /*3a80*/  LDG.E.CONSTANT R8, desc[UR6][R8.64] ;  /* 0x0000000608087981 */ /* 0x000124000c1e9900 */
[----:B0-----:R-:W-:Y:S01]  /*3a90*/  FFMA R20, R20, R19, R29 ;  /* 0x0000001314147223 */ /* 0x001fe2000000001d */
[----:B------:R-:W-:-:S05]  /*3aa0*/  IADD3 R29, PT, PT, R4, 0x10a0, RZ ;  /* 0x000010a0041d7810 */ /* 0x000fca0007ffe0ff */
[----:B------:R-:W-:Y:S01]  /*3ab0*/  IMAD.WIDE.U32 R10, R29, 0x4, R14 ;  /* 0x000000041d0a7825 */ /* 0x000fe200078e000e */
[----:B------:R-:W-:Y:S05]  /*3ac0*/  LDS R9, [R6+0x1a40] ;  /* 0x001a400006097984 */ /* 0x000fea0000000800 */
[----:B------:R0:W4:Y:S04]  /*3ad0*/  LDG.E.CONSTANT R10, desc[UR6][R10.64] ;  /* 0x000000060a0a7981 */ /* 0x000128000c1e9900 */
[----:B0-----:R-:W-:Y:S01]  /*3ae0*/  LDS R11, [R6+0x1a48] ;  /* 0x001a4800060b7984 */ /* 0x001fe20000000800 */
[----:B-1----:R-:W-:-:S04]  /*3af0*/  FFMA R21, R21, R12, R20 ;  /* 0x0000000c15157223 */ /* 0x002fc80000000014 */
[----:B---3--:R-:W-:Y:S01]  /*3b00*/  FFMA R24, R24, R25, R21 ;  /* 0x0000001918187223 */ /* 0x008fe20000000015 */
[----:B------:R-:W-:Y:S01]  /*3b10*/  IADD3 R21, PT, PT, R4, 0x10c0, RZ ;  /* 0x000010c004157810 */ /* 0x000fe20007ffe0ff */
[----:B------:R-:W0:Y:S04]  /*3b20*/  LDS R25, [R6+0x19d0] ;  /* 0x0019d00006197984 */ /* 0x000e280000000800 */
[----:B------:R-:W-:-:S06]  /*3b30*/  IMAD.WIDE.U32 R20, R21, 0x4, R14 ;  /* 0x0000000415147825 */ /* 0x000fcc00078e000e */
[----:B------:R-:W3:Y:S01]  /*3b40*/  LDG.E.CONSTANT R20, desc[UR6][R20.64] ;  /* 0x0000000614147981 */ /* 0x000ee2000c1e9900 */
[C---:B--2---:R-:W-:Y:S01]  /*3b50*/  FFMA R19, R13.reuse, R19, R28 ;  /* 0x000000130d137223 */ /* 0x044fe2000000001c */
[----:B------:R-:W-:Y:S01]  /*3b60*/  FFMA R24, R13, R23, R24 ;  /* 0x000000170d187223 */ /* 0x000fe20000000018 */
[----:B------:R-:W-:Y:S02]  /*3b70*/  IADD3 R13, PT, PT, R4, 0x10e0, RZ ;  /* 0x000010e0040d7810 */ /* 0x000fe40007ffe0ff */
[C---:B------:R-:W-:Y:S01]  /*3b80*/  FFMA R29, R26.reuse, R12, R19 ;  /* 0x0000000c1a1d7223 */ /* 0x040fe20000000013 */
[----:B------:R-:W1:Y:S02]  /*3b90*/  LDS R4, [R6+0x1a44] ;  /* 0x001a440006047984 */ /* 0x000e640000000800 */
[----:B------:R-:W-:Y:S02]  /*3ba0*/  IMAD.WIDE.U32 R14, R13, 0x4, R14 ;  /* 0x000000040d0e7825 */ /* 0x000fe400078e000e */
[----:B------:R-:W2:Y:S04]  /*3bb0*/  LDS R13, [R6+0x1ab8] ;  /* 0x001ab800060d7984 */ /* 0x000ea80000000800 */
[----:B------:R-:W3:Y:S04]  /*3bc0*/  LDG.E.CONSTANT R12, desc[UR6][R14.64] ;  /* 0x000000060e0c7981 */ /* 0x000ee8000c1e9900 */
[----:B------:R-:W3:Y:S04]  /*3bd0*/  LDG.E.CONSTANT R23, desc[UR6][R14.64+0x80] ;  /* 0x000080060e177981 */ /* 0x000ee8000c1e9900 */
[----:B------:R-:W3:Y:S01]  /*3be0*/  LDG.E.CONSTANT R21, desc[UR6][R14.64+0x100] ;  /* 0x000100060e157981 */ /* 0x000ee2000c1e9900 */
[----:B0-----:R-:W-:-:S03]  /*3bf0*/  FFMA R25, R26, R25, R24 ;  /* 0x000000191a197223 */ /* 0x001fc60000000018 */
[----:B------:R-:W5:Y:S01]  /*3c00*/  LDG.E.CONSTANT R19, desc[UR6][R14.64+0x180] ;  /* 0x000180060e137981 */ /* 0x000f62000c1e9900 */
[----:B------:R-:W-:-:S03]  /*3c10*/  FFMA R24, R16, R9, R29 ;  /* 0x0000000910187223 */ /* 0x000fc6000000001d */
[----:B------:R-:W5:Y:S01]  /*3c20*/  LDG.E.CONSTANT R9, desc[UR6][R14.64+0x200] ;  /* 0x000200060e097981 */ /* 0x000f62000c1e9900 */
[----:B-1----:R-:W-:Y:S01]  /*3c30*/  FFMA R29, R27, R4, R24 ;  /* 0x000000041b1d7223 */ /* 0x002fe20000000018 */
[----:B--2---:R-:W-:Y:S02]  /*3c40*/  FFMA R26, R16, R13, R25 ;  /* 0x0000000d101a7223 */ /* 0x004fe40000000019 */
[----:B------:R-:W5:Y:S01]  /*3c50*/  LDG.E.CONSTANT R4, desc[UR6][R14.64+0x280] ;  /* 0x000280060e047981 */ /* 0x000f62000c1e9900 */
[----:B------:R-:W-:-:S03]  /*3c60*/  FFMA R29, R22, R11, R29 ;  /* 0x0000000b161d7223 */ /* 0x000fc6000000001d */
[----:B------:R-:W-:Y:S04]  /*3c70*/  LDS R25, [R6+0x1b30] ;  /* 0x001b300006197984 */ /* 0x000fe80000000800 */
[----:B------:R-:W5:Y:S04]  /*3c80*/  LDG.E.CONSTANT R11, desc[UR6][R14.64+0x300] ;  /* 0x000300060e0b7981 */ /* 0x000f68000c1e9900 */
[----:B------:R-:W5:Y:S04]  /*3c90*/  LDG.E.CONSTANT R16, desc[UR6][R14.64+0x380] ;  /* 0x000380060e107981 */ /* 0x000f68000c1e9900 */
[----:B------:R0:W5:Y:S04]  /*3ca0*/  LDG.E.CONSTANT R24, desc[UR6][R14.64+0x400] ;  /* 0x000400060e187981 */ /* 0x000168000c1e9900 */
[----:B0-----:R-:W-:Y:S01]  /*3cb0*/  LDS R15, [R6+0x1c20] ;  /* 0x001c2000060f7984 */ /* 0x001fe20000000800 */
[----:B------:R-:W-:-:S03]  /*3cc0*/  FFMA R28, R18, R13, R29 ;  /* 0x0000000d121c7223 */ /* 0x000fc6000000001d */
[----:B------:R-:W0:Y:S02]  /*3cd0*/  LDS R13, [R6+0x1abc] ;  /* 0x001abc00060d7984 */ /* 0x000e240000000800 */
[-C--:B0-----:R-:W-:Y:S02]  /*3ce0*/  FFMA R27, R27, R13.reuse, R26 ;  /* 0x0000000d1b1b7223 */ /* 0x081fe4000000001a */
[----:B------:R-:W0:Y:S02]  /*3cf0*/  LDS R26, [R6+0x1ac0] ;  /* 0x001ac000061a7984 */ /* 0x000e240000000800 */
[----:B0-----:R-:W-:Y:S02]  /*3d00*/  FFMA R27, R22, R26, R27 ;  /* 0x0000001a161b7223 */ /* 0x001fe4000000001b */
[----:B------:R-:W0:Y:S01]  /*3d10*/  LDS R22, [R6+0x1b34] ;  /* 0x001b340006167984 */ /* 0x000e220000000800 */
[----:B----4-:R-:W-:-:S03]  /*3d20*/  FFMA R28, R7, R13, R28 ;  /* 0x0000000d071c7223 */ /* 0x010fc6000000001c */
[----:B------:R-:W1:Y:S01]  /*3d30*/  LDS R13, [R6+0x1b38] ;  /* 0x001b3800060d7984 */ /* 0x000e620000000800 */
[----:B------:R-:W-:Y:S01]  /*3d40*/  FFMA R18, R18, R25, R27 ;  /* 0x0000001912127223 */ /* 0x000fe2000000001b */
[----:B------:R-:W-:Y:S02]  /*3d50*/  FFMA R29, R17, R26, R28 ;  /* 0x0000001a111d7223 */ /* 0x000fe4000000001c */
[----:B------:R-:W2:Y:S01]  /*3d60*/  LDS R27, [R6+0x1ba8] ;  /* 0x001ba800061b7984 */ /* 0x000ea20000000800 */
[----:B------:R-:W-:-:S03]  /*3d70*/  ISETP.GT.U32.AND P0, PT, R5, 0x37f, PT ;  /* 0x0000037f0500780c */ /* 0x000fc60003f04070 */
[----:B------:R-:W-:Y:S04]  /*3d80*/  LDS R26, [R6+0x1c28] ;  /* 0x001c2800061a7984 */ /* 0x000fe80000000800 */
[----:B------:R-:W-:Y:S01]  /*3d90*/  LDS R5, [R6+0x1d90] ;  /* 0x001d900006057984 */ /* 0x000fe20000000800 */
[----:B0-----:R-:W-:-:S03]  /*3da0*/  FFMA R18, R7, R22, R18 ;  /* 0x0000001607127223 */ /* 0x001fc60000000012 */
[----:B------:R-:W-:Y:S01]  /*3db0*/  LDS R7, [R6+0x1bb0] ;  /* 0x001bb00006077984 */ /* 0x000fe20000000800 */
[----:B------:R-:W-:-:S03]  /*3dc0*/  FFMA R29, R8, R25, R29 ;  /* 0x00000019081d7223 */ /* 0x000fc6000000001d */
[----:B------:R-:W0:Y:S01]  /*3dd0*/  LDS R25, [R6+0x1bac] ;  /* 0x001bac0006197984 */ /* 0x000e220000000800 */
[----:B-1----:R-:W-:-:S03]  /*3de0*/  FFMA R17, R17, R13, R18 ;  /* 0x0000000d11117223 */ /* 0x002fc60000000012 */
[----:B------:R-:W-:Y:S01]  /*3df0*/  LDS R18, [R6+0x1c24] ;  /* 0x001c240006127984 */ /* 0x000fe20000000800 */
[----:B--2---:R-:W-:-:S03]  /*3e00*/  FFMA R14, R8, R27, R17 ;  /* 0x0000001b080e7223 */ /* 0x004fc60000000011 */
[----:B------:R-:W1:Y:S01]  /*3e10*/  LDS R8, [R6+0x1c98] ;  /* 0x001c980006087984 */ /* 0x000e620000000800 */
[----:B------:R-:W-:-:S03]  /*3e20*/  FFMA R29, R10, R22, R29 ;  /* 0x000000160a1d7223 */ /* 0x000fc6000000001d */
[----:B------:R-:W-:Y:S04]  /*3e30*/  LDS R17, [R6+0x1d14] ;  /* 0x001d140006117984 */ /* 0x000fe80000000800 */
[----:B------:R-:W-:Y:S01]  /*3e40*/  LDS R22, [R6+0x1d10] ;  /* 0x001d100006167984 */ /* 0x000fe20000000800 */
[----:B0-----:R-:W-:Y:S01]  /*3e50*/  FFMA R28, R10, R25, R14 ;  /* 0x000000190a1c7223 */ /* 0x001fe2000000000e */
[C---:B---3--:R-:W-:Y:S02]  /*3e60*/  FFMA R29, R20.reuse, R13, R29 ;  /* 0x0000000d141d7223 */ /* 0x048fe4000000001d */
[----:B------:R-:W0:Y:S01]  /*3e70*/  LDS R14, [R6+0x1c9c] ;  /* 0x001c9c00060e7984 */ /* 0x000e220000000800 */
[----:B------:R-:W-:-:S03]  /*3e80*/  FFMA R7, R20, R7, R28 ;  /* 0x0000000714077223 */ /* 0x000fc6000000001c */
[----:B------:R2:W3:Y:S04]  /*3e90*/  LDS R10, [R6+0x1ca0] ;  /* 0x001ca000060a7984 */ /* 0x0004e80000000800 */
[----:B------:R2:W4:Y:S04]  /*3ea0*/  LDS R13, [R6+0x1d18] ;  /* 0x001d1800060d7984 */ /* 0x0005280000000800 */
[----:B------:R2:W2:Y:S01]  /*3eb0*/  LDS R20, [R6+0x1d88] ;  /* 0x001d880006147984 */ /* 0x0004a20000000800 */
[----:B------:R-:W-:-:S03]  /*3ec0*/  FFMA R28, R12, R15, R29 ;  /* 0x0000000f0c1c7223 */ /* 0x000fc6000000001d */
[----:B------:R0:W2:Y:S01]  /*3ed0*/  LDS R15, [R6+0x1d8c] ;  /* 0x001d8c00060f7984 */ /* 0x0000a20000000800 */
[----:B-1----:R-:W-:Y:S01]  /*3ee0*/  FFMA R7, R12, R8, R7 ;  /* 0x000000080c077223 */ /* 0x002fe20000000007 */
[----:B------:R-:W-:-:S04]  /*3ef0*/  FFMA R18, R23, R18, R28 ;  /* 0x0000001217127223 */ /* 0x000fc8000000001c */
[----:B------:R-:W-:Y:S01]  /*3f00*/  FFMA R18, R21, R26, R18 ;  /* 0x0000001a15127223 */ /* 0x000fe20000000012 */
[----:B0-----:R-:W-:Y:S01]  /*3f10*/  FFMA R12, R23, R14, R7 ;  /* 0x0000000e170c7223 */ /* 0x001fe20000000007 */
[----:B------:R-:W-:Y:S06]  /*3f20*/  @P0 EXIT ;  /* 0x000000000000094d */ /* 0x000fec0003800000 */
[----:B--2---:R-:W0:Y:S01]  /*3f30*/  LDC.64 R6, c[0x0][0x390] ;  /* 0x0000e400ff067b82 */ /* 0x004e220000000a00 */
[----:B---3--:R-:W-:Y:S01]  /*3f40*/  FFMA R21, R21, R10, R12 ;  /* 0x0000000a15157223 */ /* 0x008fe2000000000c */
[----:B-----5:R-:W-:Y:S01]  /*3f50*/  FFMA R18, R19, R8, R18 ;  /* 0x0000000813127223 */ /* 0x020fe20000000012 */
[----:B------:R-:W-:Y:S02]  /*3f60*/  IMAD R3, R3, 0x310, R2 ;  /* 0x0000031003037824 */ /* 0x000fe400078e0202 */
[----:B------:R-:W-:Y:S01]  /*3f70*/  FFMA R8, R19, R22, R21 ;  /* 0x0000001613087223 */ /* 0x000fe20000000015 */
[C---:B------:R-:W-:Y:S01]  /*3f80*/  FFMA R19, R9.reuse, R14, R18 ;  /* 0x0000000e09137223 */ /* 0x040fe20000000012 */
[----:B------:R-:W-:Y:S02]  /*3f90*/  IMAD R3, R0, 0x38, R3 ;  /* 0x0000003800037824 */ /* 0x000fe400078e0203 */
[----:B------:R-:W-:Y:S01]  /*3fa0*/  FFMA R8, R9, R17, R8 ;  /* 0x0000001109087223 */ /* 0x000fe20000000008 */
[----:B------:R-:W-:-:S03]  /*3fb0*/  FFMA R10, R4, R10, R19 ;  /* 0x0000000a040a7223 */ /* 0x000fc60000000013 */
[----:B----4-:R-:W-:Y:S01]  /*3fc0*/  FFMA R19, R4, R13, R8 ;  /* 0x0000000d04137223 */ /* 0x010fe20000000008 */
[----:B------:R-:W-:-:S03]  /*3fd0*/  FFMA R9, R11, R22, R10 ;  /* 0x000000160b097223 */ /* 0x000fc6000000000a */
[----:B------:R-:W-:Y:S01]  /*3fe0*/  FFMA R20, R11, R20, R19 ;  /* 0x000000140b147223 */ /* 0x000fe20000000013 */
[----:B------:R-:W-:-:S03]  /*3ff0*/  FFMA R9, R16, R17, R9 ;  /* 0x0000001110097223 */ /* 0x000fc60000000009 */
[----:B------:R-:W-:Y:S01]  /*4000*/  FFMA R20, R16, R15, R20 ;  /* 0x0000000f10147223 */ /* 0x000fe20000000014 */
[----:B------:R-:W-:Y:S01]  /*4010*/  FFMA R9, R24, R13, R9 ;  /* 0x0000000d18097223 */ /* 0x000fe20000000009 */
[----:B0-----:R-:W-:-:S04]  /*4020*/  IMAD.WIDE.U32 R6, R3, 0x4, R6 ;  /* 0x0000000403067825 */ /* 0x001fc800078e0006 */
[----:B------:R-:W-:Y:S01]  /*4030*/  FFMA R5, R24, R5, R20 ;  /* 0x0000000518057223 */ /* 0x000fe20000000014 */
[----:B------:R-:W-:Y:S04]  /*4040*/  REDG.E.ADD.F32.FTZ.RN.STRONG.GPU desc[UR6][R6.64], R9 ;  /* 0x00000009060079a6 */ /* 0x000fe8000c12f306 */
[----:B------:R-:W-:Y:S01]  /*4050*/  REDG.E.ADD.F32.FTZ.RN.STRONG.GPU desc[UR6][R6.64+0x70], R5 ;  /* 0x00007005060079a6 */ /* 0x000fe2000c12f306 */
[----:B------:R-:W-:Y:S05]  /*4060*/  EXIT ;  /* 0x000000000000794d */ /* 0x000fea0003800000 */
.L_x_21:
[----:B------:R-:W-:-:S00]  /*4070*/  BRA `(.L_x_21) ;  /* 0xfffffffc00fc7947 */ /* 0x000fc0000383ffff */
[----:B------:R-:W-:-:S00]  /*4080*/  NOP ;  /* 0x0000000000007918 */ /* 0x000fc00000000000 */
[----:B------:R-:W-:-:S00]  /*4090*/  NOP ;  /* 0x0000000000007918 */ /* 0x000fc00000000000 */
[----:B------:R-:W-:-:S00]  /*40a0*/  NOP ;  /* 0x0000000000007918 */ /* 0x000fc00000000000 */
[----:B------:R-:W-:-:S00]  /*40b0*/  NOP ;  /* 0x0000000000007918 */ /* 0x000fc00000000000 */
[----:B------:R-:W-:-:S00]  /*40c0*/  NOP ;  /* 0x0000000000007918 */ /* 0x000fc00000000000 */
[----:B------:R-:W-:-:S00]  /*40d0*/  NOP ;  /* 0x0000000000007918 */ /* 0x000fc00000000000 */
[----:B------:R-:W-:-:S00]  /*40e0*/  NOP ;  /* 0x0000000000007918 */ /* 0x000fc00000000000 */
[----:B------:R-:W-:-:S00]  /*40f0*/  NOP ;  /* 0x0000000000007918 */ /* 0x000fc00000000000 */
.L_x_49:


//--------------------- .text.default_function_kernel0 --------------------------
	.section	.text.default_function_kernel0,"ax",@progbits
	.align	128
        .global         default_function_kernel0
        .type           default_function_kernel0,@function
        .size           default_function_kernel0,(.L_x_50 - default_function_kernel0)
        .other          default_function_kernel0,@"STO_CUDA_ENTRY STV_DEFAULT"
default_function_kernel0:
.text.default_function_kernel0:
[----:B------:R-:W-:Y:S01]  /*0000*/  LDC R1, c[0x0][0x37c] ;  /* 0x0000df00ff017b82 */ /* 0x000fe20000000800 */
[----:B------:R-:W0:Y:S01]  /*0010*/  S2R R0, SR_TID.Z ;  /* 0x0000000000007919 */ /* 0x000e220000002300 */
[----:B------:R-:W-:-:S06]  /*0020*/  UMOV UR5, 0x3340 ;  /* 0x0000334000057882 */ /* 0x000fcc0000000000 */
[----:B------:R-:W1:Y:S01]  /*0030*/  S2UR UR4, SR_CTAID.X ;  /* 0x00000000000479c3 */ /* 0x000e620000002500 */
[----:B------:R-:W-:Y:S01]  /*0040*/  MOV R27, UR5 ;  /* 0x00000005001b7c02 */ /* 0x000fe20008000f00 */
[----:B------:R-:W2:Y:S01]  /*0050*/  S2R R18, SR_TID.Y ;  /* 0x0000000000127919 */ /* 0x000ea20000002200 */
[----:B------:R-:W-:Y:S01]  /*0060*/  MOV R24, UR5 ;  /* 0x0000000500187c02 */ /* 0x000fe20008000f00 */
[----:B------:R-:W-:Y:S01]  /*0070*/  IMAD.U32 R30, RZ, RZ, UR5 ;  /* 0x00000005ff1e7e24 */ /* 0x000fe2000f8e00ff */
[----:B------:R-:W-:Y:S01]  /*0080*/  MOV R29, UR5 ;  /* 0x00000005001d7c02 */ /* 0x000fe20008000f00 */
[----:B------:R-:W-:Y:S01]  /*0090*/  HFMA2 R41, -RZ, RZ, 0, 0 ;  /* 0x00000000ff297431 */ /* 0x000fe200000001ff */
[----:B------:R-:W-:Y:S01]  /*00a0*/  PRMT R5, R5, 0x3340, R5 ;  /* 0x0000334005057816 */ /* 0x000fe20000000005 */
[----:B------:R-:W-:Y:S01]  /*00b0*/  HFMA2 R37, -RZ, RZ, 0, 0 ;  /* 0x00000000ff257431 */ /* 0x000fe200000001ff */
[----:B------:R-:W-:Y:S01]  /*00c0*/  MOV R39, RZ ;  /* 0x000000ff00277202 */ /* 0x000fe20000000f00 */
[----:B------:R-:W-:-:S02]  /*00d0*/  HFMA2 R49, -RZ, RZ, 0, 0 ;  /* 0x00000000ff317431 */ /* 0x000fc400000001ff */
[----:B------:R-:W-:Y:S01]  /*00e0*/  IMAD.MOV.U32 R51, RZ, RZ, RZ ;  /* 0x000000ffff337224 */ /* 0x000fe200078e00ff */
[----:B------:R-:W-:Y:S01]  /*00f0*/  MOV R45, RZ ;  /* 0x000000ff002d7202 */ /* 0x000fe20000000f00 */
[----:B------:R-:W3:Y:S01]  /*0100*/  LDCU.64 UR6, c[0x0][0x358] ;  /* 0x00006b00ff0677ac */ /* 0x000ee20008000a00 */
[----:B------:R-:W-:Y:S02]  /*0110*/  MOV R52, RZ ;  /* 0x000000ff00347202 */ /* 0x000fe40000000f00 */
[----:B0-----:R-:W-:-:S05]  /*0120*/  PRMT R2, R0, 0x9910, RZ ;  /* 0x0000991000027816 */ /* 0x001fca00000000ff */
[----:B------:R-:W-:-:S04]  /*0130*/  IMAD R2, R2, 0x17, RZ ;  /* 0x0000001702027824 */ /* 0x000fc800078e02ff */
[C---:B------:R-:W-:Y:S01]  /*0140*/  VIADD R17, R2.reuse, 0x1 ;  /* 0x0000000102117836 */ /* 0x040fe20000000000 */
[C---:B------:R-:W-:Y:S02]  /*0150*/  LOP3.LUT R0, R2.reuse, 0xffff, RZ, 0xc0, !PT ;  /* 0x0000ffff02007812 */ /* 0x040fe400078ec0ff */
[C---:B------:R-:W-:Y:S02]  /*0160*/  IADD3 R19, PT, PT, R2.reuse, 0x2, RZ ;  /* 0x0000000202137810 */ /* 0x040fe40007ffe0ff */
[----:B------:R-:W-:Y:S01]  /*0170*/  IADD3 R4, PT, PT, R2, 0x3, RZ ;  /* 0x0000000302047810 */ /* 0x000fe20007ffe0ff */
[----:B------:R-:W-:Y:S01]  /*0180*/  IMAD R0, R0, 0x5556, RZ ;  /* 0x0000555600007824 */ /* 0x000fe200078e02ff */
[----:B------:R-:W-:Y:S02]  /*0190*/  LOP3.LUT R6, R17, 0xffff, RZ, 0xc0, !PT ;  /* 0x0000ffff11067812 */ /* 0x000fe400078ec0ff */
[----:B------:R-:W-:Y:S02]  /*01a0*/  LOP3.LUT R8, R19, 0xffff, RZ, 0xc0, !PT ;  /* 0x0000ffff13087812 */ /* 0x000fe400078ec0ff */
[----:B------:R-:W-:Y:S01]  /*01b0*/  SHF.R.U32.HI R13, RZ, 0x10, R0 ;  /* 0x00000010ff0d7819 */ /* 0x000fe20000011600 */
[----:B------:R-:W-:-:S02]  /*01c0*/  IMAD R6, R6, 0x5556, RZ ;  /* 0x0000555606067824 */ /* 0x000fc400078e02ff */
[----:B------:R-:W-:Y:S02]  /*01d0*/  HFMA2 R0, -RZ, RZ, 0, 4.673004150390625e-05 ;  /* 0x00000310ff007431 */ /* 0x000fe400000001ff */
[----:B------:R-:W-:Y:S01]  /*01e0*/  IMAD R8, R8, 0x5556, RZ ;  /* 0x0000555608087824 */ /* 0x000fe200078e02ff */
[----:B------:R-:W-:Y:S01]  /*01f0*/  PRMT R3, R13, 0x9910, RZ ;  /* 0x000099100d037816 */ /* 0x000fe200000000ff */
[----:B--2---:R-:W-:Y:S01]  /*0200*/  IMAD R13, R18, 0x2, R13 ;  /* 0x00000002120d7824 */ /* 0x004fe200078e020d */
[----:B------:R-:W-:Y:S02]  /*0210*/  SHF.R.U32.HI R12, RZ, 0x10, R6 ;  /* 0x00000010ff0c7819 */ /* 0x000fe40000011606 */
[----:B------:R-:W-:Y:S01]  /*0220*/  SHF.R.U32.HI R11, RZ, 0x10, R8 ;  /* 0x00000010ff0b7819 */ /* 0x000fe20000011608 */
[----:B------:R-:W-:Y:S01]  /*0230*/  IMAD R3, R3, 0x3, RZ ;  /* 0x0000000303037824 */ /* 0x000fe200078e02ff */
[----:B------:R-:W-:Y:S02]  /*0240*/  PRMT R6, R12, 0x9910, RZ ;  /* 0x000099100c067816 */ /* 0x000fe400000000ff */
[----:B------:R-:W-:-:S02]  /*0250*/  LEA R12, R18, R12, 0x1 ;  /* 0x0000000c120c7211 */ /* 0x000fc400078e08ff */
[----:B------:R-:W-:Y:S01]  /*0260*/  IADD3 R3, PT, PT, RZ, -R3, RZ ;  /* 0x80000003ff037210 */ /* 0x000fe20007ffe0ff */
[----:B------:R-:W-:-:S03]  /*0270*/  IMAD R6, R6, 0x3, RZ ;  /* 0x0000000306067824 */ /* 0x000fc600078e02ff */
[----:B------:R-:W-:Y:S01]  /*0280*/  PRMT R7, R3, 0x7710, RZ ;  /* 0x0000771003077816 */ /* 0x000fe200000000ff */
[C---:B------:R-:W-:Y:S01]  /*0290*/  VIADD R3, R2.reuse, 0x4 ;  /* 0x0000000402037836 */ /* 0x040fe20000000000 */
[----:B------:R-:W-:Y:S02]  /*02a0*/  IADD3 R6, PT, PT, RZ, -R6, RZ ;  /* 0x80000006ff067210 */ /* 0x000fe40007ffe0ff */
[----:B------:R-:W-:Y:S02]  /*02b0*/  IADD3 R14, PT, PT, R2, R7, RZ ;  /* 0x00000007020e7210 */ /* 0x000fe40007ffe0ff */
[----:B------:R-:W-:Y:S02]  /*02c0*/  LOP3.LUT R7, R4, 0xffff, RZ, 0xc0, !PT ;  /* 0x0000ffff04077812 */ /* 0x000fe400078ec0ff */
[----:B------:R-:W-:Y:S02]  /*02d0*/  IADD3 R2, PT, PT, R2, 0x5, RZ ;  /* 0x0000000502027810 */ /* 0x000fe40007ffe0ff */
[----:B------:R-:W-:Y:S01]  /*02e0*/  LOP3.LUT R9, R3, 0xffff, RZ, 0xc0, !PT ;  /* 0x0000ffff03097812 */ /* 0x000fe200078ec0ff */
[----:B------:R-:W-:Y:S01]  /*02f0*/  IMAD R7, R7, 0x5556, RZ ;  /* 0x0000555607077824 */ /* 0x000fe200078e02ff */
[----:B------:R-:W-:-:S02]  /*0300*/  LOP3.LUT R10, R2, 0xffff, RZ, 0xc0, !PT ;  /* 0x0000ffff020a7812 */ /* 0x000fc400078ec0ff */
[----:B------:R-:W-:Y:S01]  /*0310*/  PRMT R6, R6, 0x7710, RZ ;  /* 0x0000771006067816 */ /* 0x000fe200000000ff */
[----:B------:R-:W-:Y:S01]  /*0320*/  IMAD R9, R9, 0x5556, RZ ;  /* 0x0000555609097824 */ /* 0x000fe200078e02ff */
[----:B------:R-:W-:Y:S01]  /*0330*/  SHF.R.U32.HI R8, RZ, 0x10, R7 ;  /* 0x00000010ff087819 */ /* 0x000fe20000011607 */
[----:B------:R-:W-:Y:S01]  /*0340*/  IMAD R10, R10, 0x5556, RZ ;  /* 0x000055560a0a7824 */ /* 0x000fe200078e02ff */
[----:B------:R-:W-:Y:S01]  /*0350*/  PRMT R7, R11, 0x9910, RZ ;  /* 0x000099100b077816 */ /* 0x000fe200000000ff */
[----:B------:R-:W-:Y:S01]  /*0360*/  IMAD.IADD R17, R17, 0x1, R6 ;  /* 0x0000000111117824 */ /* 0x000fe200078e0206 */
[----:B------:R-:W-:Y:S02]  /*0370*/  SHF.R.U32.HI R15, RZ, 0x10, R9 ;  /* 0x00000010ff0f7819 */ /* 0x000fe40000011609 */
[----:B------:R-:W-:Y:S01]  /*0380*/  SHF.R.U32.HI R16, RZ, 0x10, R10 ;  /* 0x00000010ff107819 */ /* 0x000fe2000001160a */
[----:B------:R-:W-:Y:S01]  /*0390*/  IMAD R7, R7, 0x3, RZ ;  /* 0x0000000307077824 */ /* 0x000fe200078e02ff */
[----:B------:R-:W-:Y:S01]  /*03a0*/  PRMT R20, R8, 0x9910, RZ ;  /* 0x0000991008147816 */ /* 0x000fe200000000ff */
[C---:B------:R-:W-:Y:S01]  /*03b0*/  IMAD R10, R18.reuse, 0x2, R8 ;  /* 0x00000002120a7824 */ /* 0x040fe200078e0208 */
[C---:B------:R-:W-:Y:S01]  /*03c0*/  LEA R11, R18.reuse, R11, 0x1 ;  /* 0x0000000b120b7211 */ /* 0x040fe200078e08ff */
[----:B------:R-:W-:Y:S01]  /*03d0*/  IMAD.MOV R7, RZ, RZ, -R7 ;  /* 0x000000ffff077224 */ /* 0x000fe200078e0a07 */
[----:B------:R-:W-:-:S02]  /*03e0*/  LEA R9, R18, R15, 0x1 ;  /* 0x0000000f12097211 */ /* 0x000fc400078e08ff */
[----:B------:R-:W-:Y:S02]  /*03f0*/  LEA R8, R18, R16, 0x1 ;  /* 0x0000001012087211 */ /* 0x000fe400078e08ff */
[----:B------:R-:W-:Y:S02]  /*0400*/  PRMT R18, R7, 0x7710, RZ ;  /* 0x0000771007127816 */ /* 0x000fe400000000ff */
[----:B------:R-:W-:Y:S02]  /*0410*/  MOV R7, R20 ;  /* 0x0000001400077202 */ /* 0x000fe40000000f00 */
[----:B------:R-:W-:Y:S02]  /*0420*/  PRMT R15, R15, 0x9910, RZ ;  /* 0x000099100f0f7816 */ /* 0x000fe400000000ff */
[----:B------:R-:W-:Y:S01]  /*0430*/  IADD3 R19, PT, PT, R19, R18, RZ ;  /* 0x0000001213137210 */ /* 0x000fe20007ffe0ff */
[----:B------:R-:W-:Y:S01]  /*0440*/  IMAD R6, R7, 0x3, RZ ;  /* 0x0000000307067824 */ /* 0x000fe200078e02ff */
[----:B------:R-:W-:Y:S01]  /*0450*/  PRMT R18, R13, 0x9910, RZ ;  /* 0x000099100d127816 */ /* 0x000fe200000000ff */
[----:B------:R-:W-:Y:S01]  /*0460*/  IMAD R7, R15, 0x3, RZ ;  /* 0x000000030f077824 */ /* 0x000fe200078e02ff */
[----:B------:R-:W-:-:S02]  /*0470*/  PRMT R16, R16, 0x9910, RZ ;  /* 0x0000991010107816 */ /* 0x000fc400000000ff */
[----:B------:R-:W-:Y:S02]  /*0480*/  PRMT R20, R12, 0x9910, RZ ;  /* 0x000099100c147816 */ /* 0x000fe400000000ff */
[----:B------:R-:W-:Y:S01]  /*0490*/  IADD3 R21, PT, PT, RZ, -R6, RZ ;  /* 0x80000006ff157210 */ /* 0x000fe20007ffe0ff */
[----:B------:R-:W-:Y:S01]  /*04a0*/  IMAD.MOV.U32 R6, RZ, RZ, R18 ;  /* 0x000000ffff067224 */ /* 0x000fe200078e0012 */
[----:B------:R-:W-:Y:S01]  /*04b0*/  IADD3 R18, PT, PT, RZ, -R7, RZ ;  /* 0x80000007ff127210 */ /* 0x000fe20007ffe0ff */
[----:B------:R-:W-:Y:S01]  /*04c0*/  IMAD R15, R16, 0x3, RZ ;  /* 0x00000003100f7824 */ /* 0x000fe200078e02ff */
[----:B------:R-:W-:Y:S01]  /*04d0*/  MOV R16, R20 ;  /* 0x0000001400107202 */ /* 0x000fe20000000f00 */
[----:B------:R-:W-:Y:S01]  /*04e0*/  IMAD R6, R6, 0x89, RZ ;  /* 0x0000008906067824 */ /* 0x000fe200078e02ff */
[----:B------:R-:W-:Y:S01]  /*04f0*/  PRMT R7, R21, 0x7710, RZ ;  /* 0x0000771015077816 */ /* 0x000fe200000000ff */
[----:B------:R-:W-:Y:S01]  /*0500*/  IMAD.MOV R15, RZ, RZ, -R15 ;  /* 0x000000ffff0f7224 */ /* 0x000fe200078e0a0f */
[----:B------:R-:W-:-:S02]  /*0510*/  PRMT R20, R11, 0x9910, RZ ;  /* 0x000099100b147816 */ /* 0x000fc400000000ff */
[----:B------:R-:W-:Y:S01]  /*0520*/  IADD3 R4, PT, PT, R4, R7, RZ ;  /* 0x0000000704047210 */ /* 0x000fe20007ffe0ff */
[----:B------:R-:W-:Y:S01]  /*0530*/  IMAD R7, R16, 0x89, RZ ;  /* 0x0000008910077824 */ /* 0x000fe200078e02ff */
[----:B------:R-:W-:Y:S02]  /*0540*/  LOP3.LUT R6, R6, 0xffff, RZ, 0xc0, !PT ;  /* 0x0000ffff06067812 */ /* 0x000fe400078ec0ff */
[----:B------:R-:W-:Y:S02]  /*0550*/  MOV R16, UR5 ;  /* 0x0000000500107c02 */ /* 0x000fe40008000f00 */
[----:B------:R-:W-:Y:S02]  /*0560*/  LOP3.LUT R7, R7, 0xffff, RZ, 0xc0, !PT ;  /* 0x0000ffff07077812 */ /* 0x000fe400078ec0ff */
[----:B------:R-:W-:Y:S02]  /*0570*/  SHF.R.U32.HI R6, RZ, 0xc, R6 ;  /* 0x0000000cff067819 */ /* 0x000fe40000011606 */
[----:B------:R-:W-:-:S02]  /*0580*/  SHF.R.U32.HI R21, RZ, 0xc, R7 ;  /* 0x0000000cff157819 */ /* 0x000fc40000011607 */
[----:B------:R-:W-:Y:S02]  /*0590*/  LOP3.LUT R7, R6, 0xffff, RZ, 0xc0, !PT ;  /* 0x0000ffff06077812 */ /* 0x000fe400078ec0ff */
[----:B------:R-:W-:Y:S02]  /*05a0*/  PRMT R15, R15, 0x7710, RZ ;  /* 0x000077100f0f7816 */ /* 0x000fe400000000ff */
[----:B------:R-:W-:Y:S01]  /*05b0*/  PRMT R16, R7, R16, 0x1c ;  /* 0x0000001c07107416 */ /* 0x000fe20000000010 */
[----:B------:R-:W-:Y:S01]  /*05c0*/  IMAD.MOV.U32 R7, RZ, RZ, R20 ;  /* 0x000000ffff077224 */ /* 0x000fe200078e0014 */
[----:B------:R-:W-:Y:S01]  /*05d0*/  PRMT R18, R18, 0x7710, RZ ;  /* 0x0000771012127816 */ /* 0x000fe200000000ff */
[----:B------:R-:W-:Y:S01]  /*05e0*/  IMAD.IADD R2, R2, 0x1, R15 ;  /* 0x0000000102027824 */ /* 0x000fe200078e020f */
[----:B------:R-:W-:Y:S01]  /*05f0*/  PRMT R22, R10, 0x9910, RZ ;  /* 0x000099100a167816 */ /* 0x000fe200000000ff */
[----:B------:R-:W-:Y:S01]  /*0600*/  IMAD R7, R7, 0x89, RZ ;  /* 0x0000008907077824 */ /* 0x000fe200078e02ff */
[----:B------:R-:W-:-:S02]  /*0610*/  IADD3 R3, PT, PT, R3, R18, RZ ;  /* 0x0000001203037210 */ /* 0x000fc40007ffe0ff */
[----:B------:R-:W-:Y:S02]  /*0620*/  MOV R18, UR5 ;  /* 0x0000000500127c02 */ /* 0x000fe40008000f00 */
[----:B------:R-:W-:Y:S02]  /*0630*/  LOP3.LUT R15, R21, 0xffff, RZ, 0xc0, !PT ;  /* 0x0000ffff150f7812 */ /* 0x000fe400078ec0ff */
[----:B------:R-:W-:Y:S02]  /*0640*/  MOV R20, R22 ;  /* 0x0000001600147202 */ /* 0x000fe40000000f00 */
[----:B------:R-:W-:Y:S02]  /*0650*/  PRMT R22, R9, 0x9910, RZ ;  /* 0x0000991009167816 */ /* 0x000fe400000000ff */
[----:B------:R-:W-:Y:S01]  /*0660*/  PRMT R18, R15, R18, 0x1c ;  /* 0x0000001c0f127416 */ /* 0x000fe20000000012 */
[----:B------:R-:W-:Y:S01]  /*0670*/  IMAD R15, R20, 0x89, RZ ;  /* 0x00000089140f7824 */ /* 0x000fe200078e02ff */
[----:B------:R-:W-:Y:S01]  /*0680*/  LOP3.LUT R7, R7, 0xffff, RZ, 0xc0, !PT ;  /* 0x0000ffff07077812 */ /* 0x000fe200078ec0ff */
[----:B------:R-:W-:Y:S01]  /*0690*/  IMAD.MOV.U32 R20, RZ, RZ, R22 ;  /* 0x000000ffff147224 */ /* 0x000fe200078e0016 */
[----:B------:R-:W-:-:S02]  /*06a0*/  PRMT R25, R8, 0x9910, RZ ;  /* 0x0000991008197816 */ /* 0x000fc400000000ff */
[----:B------:R-:W-:Y:S02]  /*06b0*/  SHF.R.U32.HI R22, RZ, 0xc, R7 ;  /* 0x0000000cff167819 */ /* 0x000fe40000011607 */
[----:B------:R-:W-:Y:S01]  /*06c0*/  LOP3.LUT R15, R15, 0xffff, RZ, 0xc0, !PT ;  /* 0x0000ffff0f0f7812 */ /* 0x000fe200078ec0ff */
[----:B------:R-:W-:Y:S01]  /*06d0*/  IMAD R25, R25, 0x89, RZ ;  /* 0x0000008919197824 */ /* 0x000fe200078e02ff */
[----:B------:R-:W-:Y:S02]  /*06e0*/  PRMT R26, R6, 0x9910, RZ ;  /* 0x00009910061a7816 */ /* 0x000fe400000000ff */
[----:B------:R-:W-:Y:S02]  /*06f0*/  LOP3.LUT R6, R22, 0xffff, RZ, 0xc0, !PT ;  /* 0x0000ffff16067812 */ /* 0x000fe400078ec0ff */
[----:B------:R-:W-:Y:S01]  /*0700*/  SHF.R.U32.HI R23, RZ, 0xc, R15 ;  /* 0x0000000cff177819 */ /* 0x000fe2000001160f */
[----:B------:R-:W-:Y:S01]  /*0710*/  IMAD R15, R20, 0x89, RZ ;  /* 0x00000089140f7824 */ /* 0x000fe200078e02ff */
[----:B------:R-:W-:Y:S01]  /*0720*/  PRMT R20, R6, R27, 0x1c ;  /* 0x0000001c06147416 */ /* 0x000fe2000000001b */
[----:B------:R-:W-:Y:S01]  /*0730*/  IMAD R6, R26, 0x1e, RZ ;  /* 0x0000001e1a067824 */ /* 0x000fe200078e02ff */
[----:B------:R-:W-:-:S02]  /*0740*/  LOP3.LUT R25, R25, 0xffff, RZ, 0xc0, !PT ;  /* 0x0000ffff19197812 */ /* 0x000fc400078ec0ff */
[----:B------:R-:W-:Y:S02]  /*0750*/  LOP3.LUT R7, R23, 0xffff, RZ, 0xc0, !PT ;  /* 0x0000ffff17077812 */ /* 0x000fe400078ec0ff */
[----:B------:R-:W-:Y:S02]  /*0760*/  SHF.R.U32.HI R27, RZ, 0xc, R25 ;  /* 0x0000000cff1b7819 */ /* 0x000fe40000011619 */
[----:B------:R-:W-:Y:S02]  /*0770*/  IADD3 R32, PT, PT, RZ, -R6, RZ ;  /* 0x80000006ff207210 */ /* 0x000fe40007ffe0ff */
[----:B------:R-:W-:Y:S02]  /*0780*/  PRMT R24, R7, R24, 0x1c ;  /* 0x0000001c07187416 */ /* 0x000fe40000000018 */
[----:B------:R-:W-:Y:S02]  /*0790*/  LOP3.LUT R15, R15, 0xffff, RZ, 0xc0, !PT ;  /* 0x0000ffff0f0f7812 */ /* 0x000fe400078ec0ff */
[----:B------:R-:W-:-:S02]  /*07a0*/  LOP3.LUT R7, R27, 0xffff, RZ, 0xc0, !PT ;  /* 0x0000ffff1b077812 */ /* 0x000fc400078ec0ff */
[----:B------:R-:W-:Y:S02]  /*07b0*/  PRMT R32, R32, 0x7710, RZ ;  /* 0x0000771020207816 */ /* 0x000fe400000000ff */
[----:B------:R-:W-:Y:S02]  /*07c0*/  SHF.R.U32.HI R26, RZ, 0xc, R15 ;  /* 0x0000000cff1a7819 */ /* 0x000fe4000001160f */
[----:B------:R-:W-:Y:S02]  /*07d0*/  PRMT R30, R7, R30, 0x1c ;  /* 0x0000001c071e7416 */ /* 0x000fe4000000001e */
[----:B------:R-:W-:Y:S02]  /*07e0*/  IADD3 R7, PT, PT, R13, R32, RZ ;  /* 0x000000200d077210 */ /* 0x000fe40007ffe0ff */
[----:B------:R-:W-:Y:S02]  /*07f0*/  LOP3.LUT R6, R26, 0xffff, RZ, 0xc0, !PT ;  /* 0x0000ffff1a067812 */ /* 0x000fe400078ec0ff */
[----:B------:R-:W-:Y:S01]  /*0800*/  LOP3.LUT R14, R14, 0xffff, RZ, 0xc0, !PT ;  /* 0x0000ffff0e0e7812 */ /* 0x000fe200078ec0ff */
[----:B------:R-:W-:Y:S01]  /*0810*/  VIADD R15, R7, 0xffffffe3 ;  /* 0xffffffe3070f7836 */ /* 0x000fe20000000000 */
[----:B------:R-:W-:-:S02]  /*0820*/  PRMT R28, R6, R29, 0x1c ;  /* 0x0000001c061c7416 */ /* 0x000fc4000000001d */
[--C-:B------:R-:W-:Y:S02]  /*0830*/  PRMT R6, R18, 0x5410, R5.reuse ;  /* 0x0000541012067816 */ /* 0x100fe40000000005 */
[--C-:B------:R-:W-:Y:S02]  /*0840*/  PRMT R18, R24, 0x5410, R5.reuse ;  /* 0x0000541018127816 */ /* 0x100fe40000000005 */
[--C-:B------:R-:W-:Y:S02]  /*0850*/  PRMT R25, R16, 0x5410, R5.reuse ;  /* 0x0000541010197816 */ /* 0x100fe40000000005 */
[----:B------:R-:W-:Y:S02]  /*0860*/  LOP3.LUT R24, R15, 0xff, RZ, 0xc0, !PT ;  /* 0x000000ff0f187812 */ /* 0x000fe400078ec0ff */
[--C-:B------:R-:W-:Y:S02]  /*0870*/  PRMT R20, R20, 0x5410, R5.reuse ;  /* 0x0000541014147816 */ /* 0x100fe40000000005 */
[----:B------:R-:W-:-:S02]  /*0880*/  PRMT R16, R28, 0x5410, R5 ;  /* 0x000054101c107816 */ /* 0x000fc40000000005 */
[----:B------:R-:W-:Y:S02]  /*0890*/  PRMT R15, R30, 0x5410, R5 ;  /* 0x000054101e0f7816 */ /* 0x000fe40000000005 */
[----:B------:R-:W-:Y:S02]  /*08a0*/  PRMT R5, R21, 0x9910, RZ ;  /* 0x0000991015057816 */ /* 0x000fe400000000ff */
[----:B-1----:R-:W-:Y:S02]  /*08b0*/  LOP3.LUT P1, RZ, R14, UR4, RZ, 0xfc, !PT ;  /* 0x000000040eff7c12 */ /* 0x002fe4000f82fcff */
[----:B------:R-:W-:Y:S01]  /*08c0*/  PRMT R21, R22, 0x9910, RZ ;  /* 0x0000991016157816 */ /* 0x000fe200000000ff */
[----:B------:R-:W-:Y:S01]  /*08d0*/  IMAD R5, R5, 0x1e, RZ ;  /* 0x0000001e05057824 */ /* 0x000fe200078e02ff */
[----:B------:R-:W-:Y:S02]  /*08e0*/  LOP3.LUT R7, R7, 0xff, RZ, 0xc0, !PT ;  /* 0x000000ff07077812 */ /* 0x000fe400078ec0ff */
[----:B------:R-:W-:Y:S01]  /*08f0*/  PRMT R22, R23, 0x9910, RZ ;  /* 0x0000991017167816 */ /* 0x000fe200000000ff */
[----:B------:R-:W-:Y:S01]  /*0900*/  IMAD R21, R21, 0x1e, RZ ;  /* 0x0000001e15157824 */ /* 0x000fe200078e02ff */
[----:B------:R-:W-:-:S02]  /*0910*/  ISETP.LT.U32.OR P1, PT, R24, 0xe4, !P1 ;  /* 0x000000e41800780c */ /* 0x000fc40004f21470 */
[----:B------:R-:W-:Y:S01]  /*0920*/  PRMT R23, R26, 0x9910, RZ ;  /* 0x000099101a177816 */ /* 0x000fe200000000ff */
[----:B------:R-:W-:Y:S01]  /*0930*/  IMAD R22, R22, 0x1e, RZ ;  /* 0x0000001e16167824 */ /* 0x000fe200078e02ff */
[----:B------:R-:W-:Y:S02]  /*0940*/  PRMT R24, R27, 0x9910, RZ ;  /* 0x000099101b187816 */ /* 0x000fe400000000ff */
[----:B------:R-:W-:Y:S01]  /*0950*/  PRMT R0, R0, 0x5410, R7 ;  /* 0x0000541000007816 */ /* 0x000fe20000000007 */
[----:B------:R-:W-:Y:S01]  /*0960*/  IMAD R23, R23, 0x1e, RZ ;  /* 0x0000001e17177824 */ /* 0x000fe200078e02ff */
[----:B------:R-:W-:Y:S01]  /*0970*/  IADD3 R5, PT, PT, RZ, -R5, RZ ;  /* 0x80000005ff057210 */ /* 0x000fe20007ffe0ff */
[----:B------:R-:W-:Y:S01]  /*0980*/  IMAD R24, R24, 0x1e, RZ ;  /* 0x0000001e18187824 */ /* 0x000fe200078e02ff */
[----:B------:R-:W-:Y:S01]  /*0990*/  IADD3 R21, PT, PT, RZ, -R21, RZ ;  /* 0x80000015ff157210 */ /* 0x000fe20007ffe0ff */
[----:B------:R-:W-:Y:S01]  /*09a0*/  IDP.2A.LO.U16.U8 R7, R0, R25, R14 ;  /* 0x0000001900077226 */ /* 0x000fe2000000100e */
[----:B------:R-:W-:Y:S01]  /*09b0*/  PRMT R5, R5, 0x7710, RZ ;  /* 0x0000771005057816 */ /* 0x000fe200000000ff */
[----:B------:R-:W-:Y:S01]  /*09c0*/  IMAD.MOV R25, RZ, RZ, -R22 ;  /* 0x000000ffff197224 */ /* 0x000fe200078e0a16 */
[----:B------:R-:W-:-:S02]  /*09d0*/  IADD3 R23, PT, PT, RZ, -R23, RZ ;  /* 0x80000017ff177210 */ /* 0x000fc40007ffe0ff */
[----:B------:R-:W-:Y:S01]  /*09e0*/  IADD3 R24, PT, PT, RZ, -R24, RZ ;  /* 0x80000018ff187210 */ /* 0x000fe20007ffe0ff */
[----:B------:R-:W-:Y:S01]  /*09f0*/  IMAD.IADD R5, R12, 0x1, R5 ;  /* 0x000000010c057824 */ /* 0x000fe200078e0205 */
[----:B------:R-:W-:Y:S02]  /*0a00*/  PRMT R22, R21, 0x7710, RZ ;  /* 0x0000771015167816 */ /* 0x000fe400000000ff */
[----:B------:R-:W-:Y:S02]  /*0a10*/  PRMT R21, R25, 0x7710, RZ ;  /* 0x0000771019157816 */ /* 0x000fe400000000ff */
[----:B------:R-:W-:Y:S02]  /*0a20*/  PRMT R26, R23, 0x7710, RZ ;  /* 0x00007710171a7816 */ /* 0x000fe400000000ff */
[----:B------:R-:W-:Y:S02]  /*0a30*/  PRMT R23, R24, 0x7710, RZ ;  /* 0x0000771018177816 */ /* 0x000fe400000000ff */
[----:B------:R-:W-:-:S02]  /*0a40*/  IADD3 R24, PT, PT, R10, R21, RZ ;  /* 0x000000150a187210 */ /* 0x000fc40007ffe0ff */
[C---:B------:R-:W-:Y:S01]  /*0a50*/  IADD3 R21, PT, PT, R5.reuse, -0x1d, RZ ;  /* 0xffffffe305157810 */ /* 0x040fe20007ffe0ff */
[----:B------:R-:W-:Y:S01]  /*0a60*/  IMAD.IADD R28, R8, 0x1, R23 ;  /* 0x00000001081c7824 */ /* 0x000fe200078e0217 */
[----:B------:R-:W-:Y:S02]  /*0a70*/  LOP3.LUT R5, R5, 0xff, RZ, 0xc0, !PT ;  /* 0x000000ff05057812 */ /* 0x000fe400078ec0ff */
[----:B------:R-:W-:Y:S02]  /*0a80*/  IADD3 R22, PT, PT, R11, R22, RZ ;  /* 0x000000160b167210 */ /* 0x000fe40007ffe0ff */
[----:B------:R-:W-:Y:S02]  /*0a90*/  IADD3 R26, PT, PT, R9, R26, RZ ;  /* 0x0000001a091a7210 */ /* 0x000fe40007ffe0ff */
[----:B------:R-:W-:Y:S02]  /*0aa0*/  LOP3.LUT R17, R17, 0xffff, RZ, 0xc0, !PT ;  /* 0x0000ffff11117812 */ /* 0x000fe400078ec0ff */
[----:B------:R-:W-:-:S02]  /*0ab0*/  PRMT R0, R0, 0x5410, R5 ;  /* 0x0000541000007816 */ /* 0x000fc40000000005 */
[----:B------:R-:W-:Y:S02]  /*0ac0*/  LOP3.LUT R23, R22, 0xff, RZ, 0xc0, !PT ;  /* 0x000000ff16177812 */ /* 0x000fe400078ec0ff */
[----:B------:R-:W-:Y:S01]  /*0ad0*/  LOP3.LUT R25, R24, 0xff, RZ, 0xc0, !PT ;  /* 0x000000ff18197812 */ /* 0x000fe200078ec0ff */
[----:B------:R-:W-:Y:S01]  /*0ae0*/  IDP.2A.LO.U16.U8 R6, R0, R6, R17 ;  /* 0x0000000600067226 */ /* 0x000fe20000001011 */
[C---:B------:R-:W-:Y:S01]  /*0af0*/  LOP3.LUT R27, R26.reuse, 0xff, RZ, 0xc0, !PT ;  /* 0x000000ff1a1b7812 */ /* 0x040fe200078ec0ff */
[----:B------:R-:W-:Y:S01]  /*0b00*/  VIADD R26, R26, 0xffffffe3 ;  /* 0xffffffe31a1a7836 */ /* 0x000fe20000000000 */
[----:B------:R-:W-:Y:S02]  /*0b10*/  LOP3.LUT R29, R28, 0xff, RZ, 0xc0, !PT ;  /* 0x000000ff1c1d7812 */ /* 0x000fe400078ec0ff */
[----:B------:R-:W-:Y:S02]  /*0b20*/  LOP3.LUT P0, RZ, R17, UR4, RZ, 0xfc, !PT ;  /* 0x0000000411ff7c12 */ /* 0x000fe4000f80fcff */
[----:B------:R-:W-:-:S02]  /*0b30*/  LOP3.LUT R21, R21, 0xff, RZ, 0xc0, !PT ;  /* 0x000000ff15157812 */ /* 0x000fc400078ec0ff */
[C---:B------:R-:W-:Y:S02]  /*0b40*/  PRMT R5, R0.reuse, 0x5410, R23 ;  /* 0x0000541000057816 */ /* 0x040fe40000000017 */
[C---:B------:R-:W-:Y:S02]  /*0b50*/  PRMT R25, R0.reuse, 0x5410, R25 ;  /* 0x0000541000197816 */ /* 0x040fe40000000019 */
[C---:B------:R-:W-:Y:S02]  /*0b60*/  PRMT R27, R0.reuse, 0x5410, R27 ;  /* 0x00005410001b7816 */ /* 0x040fe4000000001b */
[----:B------:R-:W-:Y:S02]  /*0b70*/  PRMT R29, R0, 0x5410, R29 ;  /* 0x00005410001d7816 */ /* 0x000fe4000000001d */
[----:B------:R-:W-:Y:S02]  /*0b80*/  ISETP.LT.U32.OR P0, PT, R21, 0xe4, !P0 ;  /* 0x000000e41500780c */ /* 0x000fe40004701470 */
[----:B------:R-:W-:-:S02]  /*0b90*/  LOP3.LUT R0, R2, 0xffff, RZ, 0xc0, !PT ;  /* 0x0000ffff02007812 */ /* 0x000fc400078ec0ff */
[----:B------:R-:W-:Y:S02]  /*0ba0*/  IADD3 R28, PT, PT, R28, -0x1d, RZ ;  /* 0xffffffe31c1c7810 */ /* 0x000fe40007ffe0ff */
[----:B------:R-:W-:Y:S01]  /*0bb0*/  LOP3.LUT R19, R19, 0xffff, RZ, 0xc0, !PT ;  /* 0x0000ffff13137812 */ /* 0x000fe200078ec0ff */
[----:B------:R-:W-:Y:S01]  /*0bc0*/  IDP.2A.LO.U16.U8 R2, R29, R15, R0 ;  /* 0x0000000f1d027226 */ /* 0x000fe20000001000 */
[----:B------:R-:W-:Y:S02]  /*0bd0*/  IADD3 R22, PT, PT, R22, -0x1d, RZ ;  /* 0xffffffe316167810 */ /* 0x000fe40007ffe0ff */
[----:B------:R-:W-:Y:S01]  /*0be0*/  LOP3.LUT R21, R4, 0xffff, RZ, 0xc0, !PT ;  /* 0x0000ffff04157812 */ /* 0x000fe200078ec0ff */
[----:B------:R-:W-:Y:S01]  /*0bf0*/  IDP.2A.LO.U16.U8 R5, R5, R20, R19 ;  /* 0x0000001405057226 */ /* 0x000fe20000001013 */
[----:B------:R-:W-:Y:S02]  /*0c00*/  IADD3 R24, PT, PT, R24, -0x1d, RZ ;  /* 0xffffffe318187810 */ /* 0x000fe40007ffe0ff */
[----:B------:R-:W-:Y:S01]  /*0c10*/  LOP3.LUT R23, R3, 0xffff, RZ, 0xc0, !PT ;  /* 0x0000ffff03177812 */ /* 0x000fe200078ec0ff */
[----:B------:R-:W-:Y:S01]  /*0c20*/  IDP.2A.LO.U16.U8 R4, R25, R18, R21 ;  /* 0x0000001219047226 */ /* 0x000fe20000001015 */
[----:B------:R-:W-:-:S02]  /*0c30*/  LOP3.LUT P3, RZ, R0, UR4, RZ, 0xfc, !PT ;  /* 0x0000000400ff7c12 */ /* 0x000fc4000f86fcff */
[----:B------:R-:W-:Y:S01]  /*0c40*/  LOP3.LUT R28, R28, 0xff, RZ, 0xc0, !PT ;  /* 0x000000ff1c1c7812 */ /* 0x000fe200078ec0ff */
[----:B------:R-:W-:Y:S01]  /*0c50*/  IDP.2A.LO.U16.U8 R3, R27, R16, R23 ;  /* 0x000000101b037226 */ /* 0x000fe20000001017 */
[C---:B------:R-:W-:Y:S01]  /*0c60*/  LOP3.LUT P4, RZ, R19.reuse, UR4, RZ, 0xfc, !PT ;  /* 0x0000000413ff7c12 */ /* 0x040fe2000f88fcff */
[----:B------:R-:W-:Y:S01]  /*0c70*/  VIADD R19, R19, UR4 ;  /* 0x0000000413137c36 */ /* 0x000fe20008000000 */
[----:B------:R-:W-:Y:S02]  /*0c80*/  LOP3.LUT R22, R22, 0xff, RZ, 0xc0, !PT ;  /* 0x000000ff16167812 */ /* 0x000fe400078ec0ff */
[----:B------:R-:W-:Y:S02]  /*0c90*/  LOP3.LUT P5, RZ, R21, UR4, RZ, 0xfc, !PT ;  /* 0x0000000415ff7c12 */ /* 0x000fe4000f8afcff */
[----:B------:R-:W-:Y:S02]  /*0ca0*/  LOP3.LUT R24, R24, 0xff, RZ, 0xc0, !PT ;  /* 0x000000ff18187812 */ /* 0x000fe400078ec0ff */
[----:B------:R-:W-:-:S02]  /*0cb0*/  LOP3.LUT P2, RZ, R23, UR4, RZ, 0xfc, !PT ;  /* 0x0000000417ff7c12 */ /* 0x000fc4000f84fcff */
[----:B------:R-:W-:Y:S02]  /*0cc0*/  LOP3.LUT R26, R26, 0xff, RZ, 0xc0, !PT ;  /* 0x000000ff1a1a7812 */ /* 0x000fe400078ec0ff */
[----:B------:R-:W-:Y:S02]  /*0cd0*/  ISETP.LT.U32.OR P3, PT, R28, 0xe4, !P3 ;  /* 0x000000e41c00780c */ /* 0x000fe40005f61470 */
[----:B------:R-:W-:Y:S02]  /*0ce0*/  IADD3 R0, PT, PT, R0, UR4, RZ ;  /* 0x0000000400007c10 */ /* 0x000fe4000fffe0ff */
[----:B------:R-:W-:Y:S02]  /*0cf0*/  ISETP.LT.U32.OR P4, PT, R22, 0xe4, !P4 ;  /* 0x000000e41600780c */ /* 0x000fe40006781470 */
[----:B------:R-:W-:Y:S02]  /*0d00*/  ISETP.LT.U32.OR P5, PT, R24, 0xe4, !P5 ;  /* 0x000000e41800780c */ /* 0x000fe40006fa1470 */
[----:B------:R-:W-:-:S02]  /*0d10*/  IADD3 R14, PT, PT, R14, UR4, RZ ;  /* 0x000000040e0e7c10 */ /* 0x000fc4000fffe0ff */
[----:B------:R-:W-:Y:S02]  /*0d20*/  ISETP.LT.U32.OR P2, PT, R26, 0xe4, !P2 ;  /* 0x000000e41a00780c */ /* 0x000fe40005741470 */
[----:B------:R-:W-:Y:S02]  /*0d30*/  IADD3 R17, PT, PT, R17, UR4, RZ ;  /* 0x0000000411117c10 */ /* 0x000fe4000fffe0ff */
[----:B------:R-:W-:Y:S02]  /*0d40*/  IADD3 R21, PT, PT, R21, UR4, RZ ;  /* 0x0000000415157c10 */ /* 0x000fe4000fffe0ff */
[----:B------:R-:W-:Y:S02]  /*0d50*/  IADD3 R23, PT, PT, R23, UR4, RZ ;  /* 0x0000000417177c10 */ /* 0x000fe4000fffe0ff */
[----:B------:R-:W-:Y:S01]  /*0d60*/  ISETP.GT.U32.OR P3, PT, R0, 0x1c, P3 ;  /* 0x0000001c0000780c */ /* 0x000fe20001f64470 */
[----:B------:R-:W-:Y:S01]  /*0d70*/  IMAD.MOV.U32 R0, RZ, RZ, RZ ;  /* 0x000000ffff007224 */ /* 0x000fe200078e00ff */
[----:B------:R-:W-:-:S02]  /*0d80*/  ISETP.GT.U32.OR P1, PT, R14, 0x1c, P1 ;  /* 0x0000001c0e00780c */ /* 0x000fc40000f24470 */
[----:B------:R-:W-:Y:S02]  /*0d90*/  ISETP.GT.U32.OR P0, PT, R17, 0x1c, P0 ;  /* 0x0000001c1100780c */ /* 0x000fe40000704470 */
[----:B------:R-:W-:Y:S02]  /*0da0*/  ISETP.GT.U32.OR P4, PT, R19, 0x1c, P4 ;  /* 0x0000001c1300780c */ /* 0x000fe40002784470 */
[----:B------:R-:W-:Y:S02]  /*0db0*/  ISETP.GT.U32.OR P5, PT, R21, 0x1c, P5 ;  /* 0x0000001c1500780c */ /* 0x000fe40002fa4470 */
[----:B---3--:R-:W-:-:S13]  /*0dc0*/  ISETP.GT.U32.OR P2, PT, R23, 0x1c, P2 ;  /* 0x0000001c1700780c */ /* 0x008fda0001744470 */
.L_x_47:
[----:B------:R-:W0:Y:S01]  /*0dd0*/  S2R R14, SR_TID.Y ;  /* 0x00000000000e7919 */ /* 0x000e220000002200 */
[----:B------:R-:W-:Y:S01]  /*0de0*/  MOV R47, 0x400 ;  /* 0x00000400002f7802 */ /* 0x000fe20000000f00 */
[----:B------:R-:W-:Y:S01]  /*0df0*/  BSSY.RECONVERGENT B0, `(.L_x_22) ;  /* 0x0000018000007945 */ /* 0x000fe20003800200 */
[----:B------:R-:W1:Y:S01]  /*0e00*/  S2R R43, SR_TID.Z ;  /* 0x00000000002b7919 */ /* 0x000e620000002300 */
[----:B------:R-:W2:Y:S01]  /*0e10*/  S2R R15, SR_CTAID.X ;  /* 0x00000000000f7919 */ /* 0x000ea20000002500 */
[----:B------:R-:W3:Y:S01]  /*0e20*/  S2R R36, SR_CgaCtaId ;  /* 0x0000000000247919 */ /* 0x000ee20000008800 */
[----:B------:R-:W-:Y:S01]  /*0e30*/  BAR.SYNC.DEFER_BLOCKING 0x0 ;  /* 0x0000000000007b1d */ /* 0x000fe20000010000 */
[----:B0-----:R-:W-:-:S04]  /*0e40*/  IMAD R16, R14, 0x6, RZ ;  /* 0x000000060e107824 */ /* 0x001fc800078e02ff */
[----:B-1----:R-:W-:Y:S02]  /*0e50*/  IMAD R20, R43, 0x17, R16 ;  /* 0x000000172b147824 */ /* 0x002fe400078e0210 */
[----:B--2---:R-:W-:-:S03]  /*0e60*/  IMAD R19, R0, 0x1880, R15 ;  /* 0x0000188000137824 */ /* 0x004fc600078e020f */
[----:B------:R-:W-:Y:S02]  /*0e70*/  ISETP.GT.U32.AND P6, PT, R20, 0x2cf, PT ;  /* 0x000002cf1400780c */ /* 0x000fe40003fc4070 */
[----:B---3--:R-:W-:Y:S01]  /*0e80*/  LEA R53, R36, R47, 0x18 ;  /* 0x0000002f24357211 */ /* 0x008fe200078ec0ff */
[----:B------:R-:W-:Y:S01]  /*0e90*/  VIADD R19, R19, 0xffffffe3 ;  /* 0xffffffe313137836 */ /* 0x000fe20000000000 */
[----:B------:R-:W-:Y:S02]  /*0ea0*/  ISETP.GT.U32.OR P6, PT, R13, 0xef, P6 ;  /* 0x000000ef0d00780c */ /* 0x000fe400037c4470 */
[----:B------:R-:W-:Y:S02]  /*0eb0*/  LEA R18, R20, R53, 0x2 ;  /* 0x0000003514127211 */ /* 0x000fe400078e10ff */
[----:B------:R-:W-:-:S13]  /*0ec0*/  ISETP.GT.U32.OR P6, PT, R14, 0x3, P6 ;  /* 0x000000030e00780c */ /* 0x000fda00037c4470 */
[----:B------:R-:W-:Y:S05]  /*0ed0*/  @P6 BRA `(.L_x_23) ;  /* 0x0000000000246947 */ /* 0x000fea0003800000 */
[----:B------:R-:W-:Y:S01]  /*0ee0*/  BSSY.RECONVERGENT B1, `(.L_x_24) ;  /* 0x0000007000017945 */ /* 0x000fe20003800200 */
[----:B------:R-:W-:-:S03]  /*0ef0*/  HFMA2 R17, -RZ, RZ, 0, 0 ;  /* 0x00000000ff117431 */ /* 0x000fc600000001ff */
[----:B------:R-:W-:Y:S05]  /*0f00*/  @P1 BRA `(.L_x_25) ;  /* 0x0000000000101947 */ /* 0x000fea0003800000 */
[----:B------:R-:W0:Y:S01]  /*0f10*/  LDC.64 R16, c[0x0][0x380] ;  /* 0x0000e000ff107b82 */ /* 0x000e220000000a00 */
[----:B------:R-:W-:-:S05]  /*0f20*/  IADD3 R21, PT, PT, R7, R19, RZ ;  /* 0x0000001307157210 */ /* 0x000fca0007ffe0ff */
[----:B0-----:R-:W-:-:S06]  /*0f30*/  IMAD.WIDE R16, R21, 0x4, R16 ;  /* 0x0000000415107825 */ /* 0x001fcc00078e0210 */
[----:B------:R0:W5:Y:S02]  /*0f40*/  LDG.E.CONSTANT R17, desc[UR6][R16.64] ;  /* 0x0000000610117981 */ /* 0x000164000c1e9900 */
.L_x_25:
[----:B------:R-:W-:Y:S05]  /*0f50*/  BSYNC.RECONVERGENT B1 ;  /* 0x0000000000017941 */ /* 0x000fea0003800200 */
.L_x_24:
[----:B-----5:R1:W-:Y:S02]  /*0f60*/  STS [R18], R17 ;  /* 0x0000001112007388 */ /* 0x0203e40000000800 */
.L_x_23:
[----:B------:R-:W-:Y:S05]  /*0f70*/  BSYNC.RECONVERGENT B0 ;  /* 0x0000000000007941 */ /* 0x000fea0003800200 */
.L_x_22:
[----:B------:R-:W-:Y:S01]  /*0f80*/  ISETP.GT.U32.AND P6, PT, R20, 0x2ce, PT ;  /* 0x000002ce1400780c */ /* 0x000fe20003fc4070 */
[----:B------:R-:W-:Y:S03]  /*0f90*/  BSSY.RECONVERGENT B0, `(.L_x_26) ;  /* 0x000000d000007945 */ /* 0x000fe60003800200 */
[----:B------:R-:W-:-:S04]  /*0fa0*/  ISETP.GT.U32.OR P6, PT, R12, 0xef, P6 ;  /* 0x000000ef0c00780c */ /* 0x000fc800037c4470 */
[----:B------:R-:W-:-:S13]  /*0fb0*/  ISETP.GT.U32.OR P6, PT, R14, 0x3, P6 ;  /* 0x000000030e00780c */ /* 0x000fda00037c4470 */
[----:B------:R-:W-:Y:S05]  /*0fc0*/  @P6 BRA `(.L_x_27) ;  /* 0x0000000000246947 */ /* 0x000fea0003800000 */
[----:B------:R-:W-:Y:S01]  /*0fd0*/  BSSY.RECONVERGENT B1, `(.L_x_28) ;  /* 0x0000007000017945 */ /* 0x000fe20003800200 */
[----:B-1----:R-:W-:-:S03]  /*0fe0*/  IMAD.MOV.U32 R17, RZ, RZ, RZ ;  /* 0x000000ffff117224 */ /* 0x002fc600078e00ff */
[----:B------:R-:W-:Y:S05]  /*0ff0*/  @P0 BRA `(.L_x_29) ;  /* 0x0000000000100947 */ /* 0x000fea0003800000 */
[----:B0-----:R-:W0:Y:S01]  /*1000*/  LDC.64 R16, c[0x0][0x380] ;  /* 0x0000e000ff107b82 */ /* 0x001e220000000a00 */
[----:B------:R-:W-:-:S05]  /*1010*/  IADD3 R21, PT, PT, R6, R19, RZ ;  /* 0x0000001306157210 */ /* 0x000fca0007ffe0ff */
[----:B0-----:R-:W-:-:S06]  /*1020*/  IMAD.WIDE R16, R21, 0x4, R16 ;  /* 0x0000000415107825 */ /* 0x001fcc00078e0210 */
[----:B------:R1:W5:Y:S02]  /*1030*/  LDG.E.CONSTANT R17, desc[UR6][R16.64] ;  /* 0x0000000610117981 */ /* 0x000364000c1e9900 */
.L_x_29:
[----:B------:R-:W-:Y:S05]  /*1040*/  BSYNC.RECONVERGENT B1 ;  /* 0x0000000000017941 */ /* 0x000fea0003800200 */
.L_x_28:
[----:B-----5:R2:W-:Y:S02]  /*1050*/  STS [R18+0x4], R17 ;  /* 0x0000041112007388 */ /* 0x0205e40000000800 */
.L_x_27:
[----:B------:R-:W-:Y:S05]  /*1060*/  BSYNC.RECONVERGENT B0 ;  /* 0x0000000000007941 */ /* 0x000fea0003800200 */
.L_x_26:
[----:B------:R-:W-:Y:S01]  /*1070*/  ISETP.GT.U32.AND P6, PT, R20, 0x2cd, PT ;  /* 0x000002cd1400780c */ /* 0x000fe20003fc4070 */
[----:B------:R-:W-:Y:S03]  /*1080*/  BSSY.RECONVERGENT B0, `(.L_x_30) ;  /* 0x000000d000007945 */ /* 0x000fe60003800200 */
[----:B------:R-:W-:-:S04]  /*1090*/  ISETP.GT.U32.OR P6, PT, R11, 0xef, P6 ;  /* 0x000000ef0b00780c */ /* 0x000fc800037c4470 */
[----:B------:R-:W-:-:S13]  /*10a0*/  ISETP.GT.U32.OR P6, PT, R14, 0x3, P6 ;  /* 0x000000030e00780c */ /* 0x000fda00037c4470 */
[----:B------:R-:W-:Y:S05]  /*10b0*/  @P6 BRA `(.L_x_31) ;  /* 0x0000000000246947 */ /* 0x000fea0003800000 */
[----:B------:R-:W-:Y:S01]  /*10c0*/  BSSY.RECONVERGENT B1, `(.L_x_32) ;  /* 0x0000007000017945 */ /* 0x000fe20003800200 */
[----:B-12---:R-:W-:-:S03]  /*10d0*/  MOV R17, RZ ;  /* 0x000000ff00117202 */ /* 0x006fc60000000f00 */
[----:B------:R-:W-:Y:S05]  /*10e0*/  @P4 BRA `(.L_x_33) ;  /* 0x0000000000104947 */ /* 0x000fea0003800000 */
[----:B0-----:R-:W0:Y:S01]  /*10f0*/  LDC.64 R16, c[0x0][0x380] ;  /* 0x0000e000ff107b82 */ /* 0x001e220000000a00 */
[----:B------:R-:W-:-:S05]  /*1100*/  IADD3 R21, PT, PT, R5, R19, RZ ;  /* 0x0000001305157210 */ /* 0x000fca0007ffe0ff */
[----:B0-----:R-:W-:-:S06]  /*1110*/  IMAD.WIDE R16, R21, 0x4, R16 ;  /* 0x0000000415107825 */ /* 0x001fcc00078e0210 */
[----:B------:R1:W5:Y:S02]  /*1120*/  LDG.E.CONSTANT R17, desc[UR6][R16.64] ;  /* 0x0000000610117981 */ /* 0x000364000c1e9900 */
.L_x_33:
[----:B------:R-:W-:Y:S05]  /*1130*/  BSYNC.RECONVERGENT B1 ;  /* 0x0000000000017941 */ /* 0x000fea0003800200 */
.L_x_32:
[----:B-----5:R3:W-:Y:S02]  /*1140*/  STS [R18+0x8], R17 ;  /* 0x0000081112007388 */ /* 0x0207e40000000800 */
.L_x_31:
[----:B------:R-:W-:Y:S05]  /*1150*/  BSYNC.RECONVERGENT B0 ;  /* 0x0000000000007941 */ /* 0x000fea0003800200 */
.L_x_30:
[----:B------:R-:W-:Y:S01]  /*1160*/  ISETP.GT.U32.AND P6, PT, R20, 0x2cc, PT ;  /* 0x000002cc1400780c */ /* 0x000fe20003fc4070 */
[----:B------:R-:W-:Y:S03]  /*1170*/  BSSY.RECONVERGENT B0, `(.L_x_34) ;  /* 0x000000d000007945 */ /* 0x000fe60003800200 */
[----:B------:R-:W-:-:S04]  /*1180*/  ISETP.GT.U32.OR P6, PT, R10, 0xef, P6 ;  /* 0x000000ef0a00780c */ /* 0x000fc800037c4470 */
[----:B------:R-:W-:-:S13]  /*1190*/  ISETP.GT.U32.OR P6, PT, R14, 0x3, P6 ;  /* 0x000000030e00780c */ /* 0x000fda00037c4470 */
[----:B------:R-:W-:Y:S05]  /*11a0*/  @P6 BRA `(.L_x_35) ;  /* 0x0000000000246947 */ /* 0x000fea0003800000 */
[----:B------:R-:W-:Y:S01]  /*11b0*/  BSSY.RECONVERGENT B1, `(.L_x_36) ;  /* 0x0000007000017945 */ /* 0x000fe20003800200 */
[----:B-123--:R-:W-:-:S03]  /*11c0*/  IMAD.MOV.U32 R17, RZ, RZ, RZ ;  /* 0x000000ffff117224 */ /* 0x00efc600078e00ff */
[----:B------:R-:W-:Y:S05]  /*11d0*/  @P5 BRA `(.L_x_37) ;  /* 0x0000000000105947 */ /* 0x000fea0003800000 */
[----:B0-----:R-:W0:Y:S01]  /*11e0*/  LDC.64 R16, c[0x0][0x380] ;  /* 0x0000e000ff107b82 */ /* 0x001e220000000a00 */
[----:B------:R-:W-:-:S05]  /*11f0*/  IADD3 R21, PT, PT, R4, R19, RZ ;  /* 0x0000001304157210 */ /* 0x000fca0007ffe0ff */
[----:B0-----:R-:W-:-:S06]  /*1200*/  IMAD.WIDE R16, R21, 0x4, R16 ;  /* 0x0000000415107825 */ /* 0x001fcc00078e0210 */
[----:B------:R1:W5:Y:S02]  /*1210*/  LDG.E.CONSTANT R17, desc[UR6][R16.64] ;  /* 0x0000000610117981 */ /* 0x000364000c1e9900 */
.L_x_37:
[----:B------:R-:W-:Y:S05]  /*1220*/  BSYNC.RECONVERGENT B1 ;  /* 0x0000000000017941 */ /* 0x000fea0003800200 */
.L_x_36:
[----:B-----5:R4:W-:Y:S02]  /*1230*/  STS [R18+0xc], R17 ;  /* 0x00000c1112007388 */ /* 0x0209e40000000800 */
.L_x_35:
[----:B------:R-:W-:Y:S05]  /*1240*/  BSYNC.RECONVERGENT B0 ;  /* 0x0000000000007941 */ /* 0x000fea0003800200 */
.L_x_34:
[----:B------:R-:W-:Y:S01]  /*1250*/  ISETP.GT.U32.AND P6, PT, R20, 0x2cb, PT ;  /* 0x000002cb1400780c */ /* 0x000fe20003fc4070 */
[----:B------:R-:W-:Y:S03]  /*1260*/  BSSY.RECONVERGENT B0, `(.L_x_38) ;  /* 0x000000d000007945 */ /* 0x000fe60003800200 */
[----:B------:R-:W-:-:S04]  /*1270*/  ISETP.GT.U32.OR P6, PT, R9, 0xef, P6 ;  /* 0x000000ef0900780c */ /* 0x000fc800037c4470 */
[----:B------:R-:W-:-:S13]  /*1280*/  ISETP.GT.U32.OR P6, PT, R14, 0x3, P6 ;  /* 0x000000030e00780c */ /* 0x000fda00037c4470 */
[----:B------:R-:W-:Y:S05]  /*1290*/  @P6 BRA `(.L_x_39) ;  /* 0x0000000000246947 */ /* 0x000fea0003800000 */
[----:B------:R-:W-:Y:S01]  /*12a0*/  BSSY.RECONVERGENT B1, `(.L_x_40) ;  /* 0x0000007000017945 */ /* 0x000fe20003800200 */
[----:B-1234-:R-:W-:-:S03]  /*12b0*/  HFMA2 R17, -RZ, RZ, 0, 0 ;  /* 0x00000000ff117431 */ /* 0x01efc600000001ff */
[----:B------:R-:W-:Y:S05]  /*12c0*/  @P2 BRA `(.L_x_41) ;  /* 0x0000000000102947 */ /* 0x000fea0003800000 */
[----:B0-----:R-:W0:Y:S01]  /*12d0*/  LDC.64 R16, c[0x0][0x380] ;  /* 0x0000e000ff107b82 */ /* 0x001e220000000a00 */
[----:B------:R-:W-:-:S05]  /*12e0*/  IADD3 R21, PT, PT, R3, R19, RZ ;  /* 0x0000001303157210 */ /* 0x000fca0007ffe0ff */
[----:B0-----:R-:W-:-:S06]  /*12f0*/  IMAD.WIDE R16, R21, 0x4, R16 ;  /* 0x0000000415107825 */ /* 0x001fcc00078e0210 */
[----:B------:R1:W5:Y:S02]  /*1300*/  LDG.E.CONSTANT R17, desc[UR6][R16.64] ;  /* 0x0000000610117981 */ /* 0x000364000c1e9900 */
.L_x_41:
[----:B------:R-:W-:Y:S05]  /*1310*/  BSYNC.RECONVERGENT B1 ;  /* 0x0000000000017941 */ /* 0x000fea0003800200 */
.L_x_40:
[----:B-----5:R2:W-:Y:S02]  /*1320*/  STS [R18+0x10], R17 ;  /* 0x0000101112007388 */ /* 0x0205e40000000800 */
.L_x_39:
[----:B------:R-:W-:Y:S05]  /*1330*/  BSYNC.RECONVERGENT B0 ;  /* 0x0000000000007941 */ /* 0x000fea0003800200 */
.L_x_38:
[----:B------:R-:W-:Y:S01]  /*1340*/  ISETP.GT.U32.AND P6, PT, R20, 0x2ca, PT ;  /* 0x000002ca1400780c */ /* 0x000fe20003fc4070 */
[----:B------:R-:W-:Y:S03]  /*1350*/  BSSY.RECONVERGENT B0, `(.L_x_42) ;  /* 0x000000d000007945 */ /* 0x000fe60003800200 */
[----:B------:R-:W-:-:S04]  /*1360*/  ISETP.GT.U32.OR P6, PT, R8, 0xef, P6 ;  /* 0x000000ef0800780c */ /* 0x000fc800037c4470 */
[----:B------:R-:W-:-:S13]  /*1370*/  ISETP.GT.U32.OR P6, PT, R14, 0x2, P6 ;  /* 0x000000020e00780c */ /* 0x000fda00037c4470 */
[----:B------:R-:W-:Y:S05]  /*1380*/  @P6 BRA `(.L_x_43) ;  /* 0x0000000000246947 */ /* 0x000fea0003800000 */
[----:B------:R-:W-:Y:S01]  /*1390*/  BSSY.RECONVERGENT B1, `(.L_x_44) ;  /* 0x0000007000017945 */ /* 0x000fe20003800200 */
[----:B-1234-:R-:W-:-:S03]  /*13a0*/  IMAD.MOV.U32 R17, RZ, RZ, RZ ;  /* 0x000000ffff117224 */ /* 0x01efc600078e00ff */
[----:B------:R-:W-:Y:S05]  /*13b0*/  @P3 BRA `(.L_x_45) ;  /* 0x0000000000103947 */ /* 0x000fea0003800000 */
[----:B0-----:R-:W0:Y:S01]  /*13c0*/  LDC.64 R16, c[0x0][0x380] ;  /* 0x0000e000ff107b82 */ /* 0x001e220000000a00 */
[----:B------:R-:W-:-:S05]  /*13d0*/  IADD3 R19, PT, PT, R2, R19, RZ ;  /* 0x0000001302137210 */ /* 0x000fca0007ffe0ff */
[----:B0-----:R-:W-:-:S06]  /*13e0*/  IMAD.WIDE R16, R19, 0x4, R16 ;  /* 0x0000000413107825 */ /* 0x001fcc00078e0210 */
[----:B------:R1:W5:Y:S02]  /*13f0*/  LDG.E.CONSTANT R17, desc[UR6][R16.64] ;  /* 0x0000000610117981 */ /* 0x000364000c1e9900 */
.L_x_45:
[----:B------:R-:W-:Y:S05]  /*1400*/  BSYNC.RECONVERGENT B1 ;  /* 0x0000000000017941 */ /* 0x000fea0003800200 */
.L_x_44:
[----:B-----5:R2:W-:Y:S02]  /*1410*/  STS [R18+0x14], R17 ;  /* 0x0000141112007388 */ /* 0x0205e40000000800 */
.L_x_43:
[----:B------:R-:W-:Y:S05]  /*1420*/  BSYNC.RECONVERGENT B0 ;  /* 0x0000000000007941 */ /* 0x000fea0003800200 */
.L_x_42:
[----:B01234-:R-:W0:Y:S01]  /*1430*/  LDC.64 R16, c[0x0][0x388] ;  /* 0x0000e200ff107b82 */ /* 0x01fe220000000a00 */
[----:B------:R-:W-:-:S05]  /*1440*/  LEA R38, R43, R14, 0x5 ;  /* 0x0000000e2b267211 */ /* 0x000fca00078e28ff */
[----:B------:R-:W-:-:S04]  /*1450*/  IMAD R38, R38, 0x12, RZ ;  /* 0x0000001226267824 */ /* 0x000fc800078e02ff */
[----:B------:R-:W-:-:S04]  /*1460*/  IMAD R19, R0, 0x48, R38 ;  /* 0x0000004800137824 */ /* 0x000fc800078e0226 */
[----:B0-----:R-:W-:-:S05]  /*1470*/  IMAD.WIDE.U32 R16, R19, 0x4, R16 ;  /* 0x0000000413107825 */ /* 0x001fca00078e0010 */
[----:B------:R-:W2:Y:S04]  /*1480*/  LDG.E.CONSTANT R18, desc[UR6][R16.64] ;  /* 0x0000000610127981 */ /* 0x000ea8000c1e9900 */
[----:B------:R-:W2:Y:S04]  /*1490*/  LDG.E.CONSTANT R19, desc[UR6][R16.64+0x4] ;  /* 0x0000040610137981 */ /* 0x000ea8000c1e9900 */
[----:B------:R-:W3:Y:S04]  /*14a0*/  LDG.E.CONSTANT R20, desc[UR6][R16.64+0x8] ;  /* 0x0000080610147981 */ /* 0x000ee8000c1e9900 */
[----:B------:R-:W3:Y:S04]  /*14b0*/  LDG.E.CONSTANT R21, desc[UR6][R16.64+0xc] ;  /* 0x00000c0610157981 */ /* 0x000ee8000c1e9900 */
[----:B------:R-:W4:Y:S04]  /*14c0*/  LDG.E.CONSTANT R22, desc[UR6][R16.64+0x10] ;  /* 0x0000100610167981 */ /* 0x000f28000c1e9900 */
[----:B------:R-:W4:Y:S04]  /*14d0*/  LDG.E.CONSTANT R23, desc[UR6][R16.64+0x14] ;  /* 0x0000140610177981 */ /* 0x000f28000c1e9900 */
[----:B------:R-:W5:Y:S04]  /*14e0*/  LDG.E.CONSTANT R24, desc[UR6][R16.64+0x18] ;  /* 0x0000180610187981 */ /* 0x000f68000c1e9900 */
        /* <DEDUP_REMOVED lines=10> */
[----:B------:R0:W5:Y:S01]  /*1590*/  LDG.E.CONSTANT R35, desc[UR6][R16.64+0x44] ;  /* 0x0000440610237981 */ /* 0x000162000c1e9900 */
[----:B------:R-:W-:Y:S01]  /*15a0*/  IADD3 R47, PT, PT, R47, 0xb40, RZ ;  /* 0x00000b402f2f7810 */ /* 0x000fe20007ffe0ff */
[----:B------:R-:W-:Y:S01]  /*15b0*/  IMAD R38, R43, -0x1f8, R38 ;  /* 0xfffffe082b267824 */ /* 0x000fe200078e0226 */
[----:B------:R-:W-:Y:S01]  /*15c0*/  UMOV UR4, 0x24 ;  /* 0x0000002400047882 */ /* 0x000fe20000000000 */
[----:B------:R-:W-:Y:S01]  /*15d0*/  IMAD R14, R14, 0x54, R53 ;  /* 0x000000540e0e7824 */ /* 0x000fe200078e0235 */
[----:B------:R-:W-:-:S04]  /*15e0*/  LEA R47, R36, R47, 0x18 ;  /* 0x0000002f242f7211 */ /* 0x000fc800078ec0ff */
[----:B------:R-:W-:Y:S01]  /*15f0*/  IADD3 R14, PT, PT, R14, 0x1d0, RZ ;  /* 0x000001d00e0e7810 */ /* 0x000fe20007ffe0ff */
[--C-:B------:R-:W-:Y:S02]  /*1600*/  IMAD R38, R38, 0x4, R47.reuse ;  /* 0x0000000426267824 */ /* 0x100fe400078e022f */
[----:B0-----:R-:W-:-:S03]  /*1610*/  IMAD R16, R43, 0x120, R47 ;  /* 0x000001202b107824 */ /* 0x001fc600078e022f */
[----:B--2---:R0:W-:Y:S04]  /*1620*/  STS.64 [R38], R18 ;  /* 0x0000001226007388 */ /* 0x0041e80000000a00 */
[----:B---3--:R0:W-:Y:S04]  /*1630*/  STS.64 [R38+0x8], R20 ;  /* 0x0000081426007388 */ /* 0x0081e80000000a00 */
[----:B----4-:R0:W-:Y:S04]  /*1640*/  STS.64 [R38+0x10], R22 ;  /* 0x0000101626007388 */ /* 0x0101e80000000a00 */
[----:B-----5:R0:W-:Y:S04]  /*1650*/  STS.64 [R38+0x18], R24 ;  /* 0x0000181826007388 */ /* 0x0201e80000000a00 */
[----:B------:R0:W-:Y:S04]  /*1660*/  STS.64 [R38+0x20], R26 ;  /* 0x0000201a26007388 */ /* 0x0001e80000000a00 */
[----:B------:R0:W-:Y:S04]  /*1670*/  STS.64 [R38+0x28], R28 ;  /* 0x0000281c26007388 */ /* 0x0001e80000000a00 */
[----:B------:R0:W-:Y:S04]  /*1680*/  STS.64 [R38+0x30], R30 ;  /* 0x0000301e26007388 */ /* 0x0001e80000000a00 */
[----:B------:R0:W-:Y:S04]  /*1690*/  STS.64 [R38+0x38], R32 ;  /* 0x0000382026007388 */ /* 0x0001e80000000a00 */
[----:B------:R0:W-:Y:S01]  /*16a0*/  STS.64 [R38+0x40], R34 ;  /* 0x0000402226007388 */ /* 0x0001e20000000a00 */
[----:B------:R-:W-:Y:S06]  /*16b0*/  BAR.SYNC.DEFER_BLOCKING 0x0 ;  /* 0x0000000000007b1d */ /* 0x000fec0000010000 */
.L_x_46:
[----:B0-----:R-:W-:Y:S04]  /*16c0*/  LDS R22, [R14+-0x1d0] ;  /* 0xfffe30000e167984 */ /* 0x001fe80000000800 */
[----:B------:R-:W0:Y:S04]  /*16d0*/  LDS R58, [R16+UR4+-0x24] ;  /* 0xffffdc04103a7984 */ /* 0x000e280008000800 */
[----:B------:R-:W-:Y:S04]  /*16e0*/  LDS R25, [R14+-0x68] ;  /* 0xffff98000e197984 */ /* 0x000fe80000000800 */
[----:B------:R-:W1:Y:S04]  /*16f0*/  LDS R54, [R16+UR4] ;  /* 0x0000000410367984 */ /* 0x000e680008000800 */
[----:B------:R-:W-:Y:S04]  /*1700*/  LDS R29, [R14+-0x1cc] ;  /* 0xfffe34000e1d7984 */ /* 0x000fe80000000800 */
[----:B------:R-:W2:Y:S04]  /*1710*/  LDS R57, [R16+UR4+-0x20] ;  /* 0xffffe00410397984 */ /* 0x000ea80008000800 */
[----:B------:R-:W-:Y:S04]  /*1720*/  LDS R31, [R14+-0x64] ;  /* 0xffff9c000e1f7984 */ /* 0x000fe80000000800 */
[----:B------:R-:W3:Y:S04]  /*1730*/  LDS R36, [R16+UR4+0x4] ;  /* 0x0000040410247984 */ /* 0x000ee80008000800 */
[----:B------:R-:W-:Y:S04]  /*1740*/  LDS R33, [R14+-0x1c8] ;  /* 0xfffe38000e217984 */ /* 0x000fe80000000800 */
[----:B------:R-:W4:Y:S04]  /*1750*/  LDS R17, [R16+UR4+-0x1c] ;  /* 0xffffe40410117984 */ /* 0x000f280008000800 */
[----:B------:R-:W-:Y:S04]  /*1760*/  LDS R47, [R14+-0x60] ;  /* 0xffffa0000e2f7984 */ /* 0x000fe80000000800 */
[----:B------:R-:W5:Y:S01]  /*1770*/  LDS R18, [R16+UR4+0x8] ;  /* 0x0000080410127984 */ /* 0x000f620008000800 */
[----:B0-----:R-:W-:-:S03]  /*1780*/  FFMA R26, R22, R58, R41 ;  /* 0x0000003a161a7223 */ /* 0x001fc60000000029 */
[----:B------:R-:W0:Y:S04]  /*1790*/  LDS R34, [R14+-0x1c4] ;  /* 0xfffe3c000e227984 */ /* 0x000e280000000800 */
[----:B------:R-:W0:Y:S01]  /*17a0*/  LDS R19, [R16+UR4+-0x18] ;  /* 0xffffe80410137984 */ /* 0x000e220008000800 */
[----:B-1----:R-:W-:-:S03]  /*17b0*/  FFMA R28, R25, R54, R26 ;  /* 0x00000036191c7223 */ /* 0x002fc6000000001a */
[----:B------:R-:W1:Y:S04]  /*17c0*/  LDS R43, [R14+-0x5c] ;  /* 0xffffa4000e2b7984 */ /* 0x000e680000000800 */
[----:B------:R-:W1:Y:S01]  /*17d0*/  LDS R42, [R14+-0x1b8] ;  /* 0xfffe48000e2a7984 */ /* 0x000e620000000800 */
[----:B--2---:R-:W-:-:S03]  /*17e0*/  FFMA R28, R29, R57, R28 ;  /* 0x000000391d1c7223 */ /* 0x004fc6000000001c */
[----:B------:R-:W2:Y:S04]  /*17f0*/  LDS R20, [R16+UR4+0xc] ;  /* 0x00000c0410147984 */ /* 0x000ea80008000800 */
[----:B------:R-:W2:Y:S01]  /*1800*/  LDS R44, [R14+-0x1c0] ;  /* 0xfffe40000e2c7984 */ /* 0x000ea20000000800 */
[----:B---3--:R-:W-:-:S03]  /*1810*/  FFMA R30, R31, R36, R28 ;  /* 0x000000241f1e7223 */ /* 0x008fc6000000001c */
[----:B------:R-:W3:Y:S04]  /*1820*/  LDS R23, [R14+-0x50] ;  /* 0xffffb0000e177984 */ /* 0x000ee80000000800 */
[----:B------:R-:W3:Y:S01]  /*1830*/  LDS R21, [R16+UR4+-0x14] ;  /* 0xffffec0410157984 */ /* 0x000ee20008000800 */
[----:B----4-:R-:W-:-:S03]  /*1840*/  FFMA R32, R33, R17, R30 ;  /* 0x0000001121207223 */ /* 0x010fc6000000001e */
[----:B------:R-:W4:Y:S04]  /*1850*/  LDS R35, [R14+-0x58] ;  /* 0xffffa8000e237984 */ /* 0x000f280000000800 */
[----:B------:R-:W4:Y:S01]  /*1860*/  LDS R22, [R14+-0x1b4] ;  /* 0xfffe4c000e167984 */ /* 0x000f220000000800 */
[----:B-----5:R-:W-:-:S03]  /*1870*/  FFMA R48, R47, R18, R32 ;  /* 0x000000122f307223 */ /* 0x020fc60000000020 */
[----:B------:R-:W5:Y:S01]  /*1880*/  LDS R40, [R14+-0x1bc] ;  /* 0xfffe44000e287984 */ /* 0x000f620000000800 */
[----:B0-----:R-:W-:-:S03]  /*1890*/  FFMA R46, R34, R58, R39 ;  /* 0x0000003a222e7223 */ /* 0x001fc60000000027 */
[----:B------:R-:W0:Y:S01]  /*18a0*/  LDS R25, [R14+-0x4c] ;  /* 0xffffb4000e197984 */ /* 0x000e220000000800 */
[----:B------:R-:W-:-:S03]  /*18b0*/  FFMA R47, R34, R19, R48 ;  /* 0x00000013222f7223 */ /* 0x000fc60000000030 */
[----:B------:R-:W0:Y:S01]  /*18c0*/  LDS R24, [R16+UR4+0x10] ;  /* 0x0000100410187984 */ /* 0x000e220008000800 */
[----:B-1----:R-:W-:-:S03]  /*18d0*/  FFMA R39, R43, R54, R46 ;  /* 0x000000362b277223 */ /* 0x002fc6000000002e */
[----:B------:R-:W1:Y:S01]  /*18e0*/  LDS R41, [R14+-0x54] ;  /* 0xffffac000e297984 */ /* 0x000e620000000800 */
[----:B------:R-:W-:-:S03]  /*18f0*/  FFMA R46, R42, R58, R37 ;  /* 0x0000003a2a2e7223 */ /* 0x000fc60000000025 */
[----:B------:R-:W1:Y:S01]  /*1900*/  LDS R27, [R14+-0x1b0] ;  /* 0xfffe50000e1b7984 */ /* 0x000e620000000800 */
[----:B--2---:R-:W-:-:S03]  /*1910*/  FFMA R50, R43, R20, R47 ;  /* 0x000000142b327223 */ /* 0x004fc6000000002f */
[----:B------:R-:W2:Y:S01]  /*1920*/  LDS R26, [R16+UR4+-0x10] ;  /* 0xfffff004101a7984 */ /* 0x000ea20008000800 */
[----:B------:R-:W-:-:S03]  /*1930*/  FFMA R48, R44, R57, R39 ;  /* 0x000000392c307223 */ /* 0x000fc60000000027 */
[----:B------:R-:W2:Y:S01]  /*1940*/  LDS R29, [R14+-0x48] ;  /* 0xffffb8000e1d7984 */ /* 0x000ea20000000800 */
[----:B---3--:R-:W-:-:S03]  /*1950*/  FFMA R37, R23, R54, R46 ;  /* 0x0000003617257223 */ /* 0x008fc6000000002e */
[----:B------:R-:W3:Y:S01]  /*1960*/  LDS R28, [R16+UR4+0x14] ;  /* 0x00001404101c7984 */ /* 0x000ee20008000800 */
[----:B------:R-:W-:-:S03]  /*1970*/  FFMA R50, R44, R21, R50 ;  /* 0x000000152c327223 */ /* 0x000fc60000000032 */
[----:B------:R-:W3:Y:S01]  /*1980*/  LDS R38, [R14+-0x1ac] ;  /* 0xfffe54000e267984 */ /* 0x000ee20000000800 */
[----:B----4-:R-:W-:-:S03]  /*1990*/  FFMA R43, R35, R36, R48 ;  /* 0x00000024232b7223 */ /* 0x010fc60000000030 */
[----:B------:R-:W4:Y:S01]  /*19a0*/  LDS R31, [R14+-0x44] ;  /* 0xffffbc000e1f7984 */ /* 0x000f220000000800 */
[----:B------:R-:W-:-:S03]  /*19b0*/  FFMA R44, R22, R57, R37 ;  /* 0x00000039162c7223 */ /* 0x000fc60000000025 */
[----:B------:R-:W4:Y:S01]  /*19c0*/  LDS R30, [R16+UR4+-0xc] ;  /* 0xfffff404101e7984 */ /* 0x000f220008000800 */
[----:B-----5:R-:W-:-:S03]  /*19d0*/  FFMA R48, R40, R17, R43 ;  /* 0x0000001128307223 */ /* 0x020fc6000000002b */
[----:B------:R-:W5:Y:S01]  /*19e0*/  LDS R32, [R14+-0x1a8] ;  /* 0xfffe58000e207984 */ /* 0x000f620000000800 */
[----:B0-----:R-:W-:-:S03]  /*19f0*/  FFMA R44, R25, R36, R44 ;  /* 0x00000024192c7223 */ /* 0x001fc6000000002c */
[----:B------:R-:W0:Y:S01]  /*1a00*/  LDS R33, [R14+-0x40] ;  /* 0xffffc0000e217984 */ /* 0x000e220000000800 */
[----:B------:R-:W-:-:S03]  /*1a10*/  FFMA R37, R35, R24, R50 ;  /* 0x0000001823257223 */ /* 0x000fc60000000032 */
[----:B------:R-:W0:Y:S01]  /*1a20*/  LDS R34, [R14+-0x1a4] ;  /* 0xfffe5c000e227984 */ /* 0x000e220000000800 */
[----:B-1----:R-:W-:-:S03]  /*1a30*/  FFMA R35, R41, R18, R48 ;  /* 0x0000001229237223 */ /* 0x002fc60000000030 */
[----:B------:R-:W1:Y:S01]  /*1a40*/  LDS R39, [R14+-0x3c] ;  /* 0xffffc4000e277984 */ /* 0x000e620000000800 */
[----:B------:R-:W-:-:S03]  /*1a50*/  FFMA R44, R27, R17, R44 ;  /* 0x000000111b2c7223 */ /* 0x000fc6000000002c */
[----:B------:R-:W1:Y:S01]  /*1a60*/  LDS R46, [R14+-0x1a0] ;  /* 0xfffe60000e2e7984 */ /* 0x000e620000000800 */
[----:B--2---:R-:W-:Y:S01]  /*1a70*/  FFMA R48, R40, R26, R37 ;  /* 0x0000001a28307223 */ /* 0x004fe20000000025 */
[----:B------:R-:W-:Y:S01]  /*1a80*/  FFMA R40, R42, R19, R35 ;  /* 0x000000132a287223 */ /* 0x000fe20000000023 */
[----:B------:R-:W-:Y:S01]  /*1a90*/  FFMA R44, R29, R18, R44 ;  /* 0x000000121d2c7223 */ /* 0x000fe2000000002c */
[----:B------:R-:W2:Y:S02]  /*1aa0*/  LDS R56, [R14+-0x194] ;  /* 0xfffe6c000e387984 */ /* 0x000ea40000000800 */
[----:B------:R-:W-:Y:S01]  /*1ab0*/  FFMA R37, R23, R20, R40 ;  /* 0x0000001417257223 */ /* 0x000fe20000000028 */
[----:B---3--:R-:W-:Y:S01]  /*1ac0*/  FFMA R43, R41, R28, R48 ;  /* 0x0000001c292b7223 */ /* 0x008fe20000000030 */
[----:B------:R-:W3:Y:S02]  /*1ad0*/  LDS R35, [R14+-0x188] ;  /* 0xfffe78000e237984 */ /* 0x000ee40000000800 */
[----:B------:R-:W-:Y:S01]  /*1ae0*/  FFMA R48, R22, R21, R37 ;  /* 0x0000001516307223 */ /* 0x000fe20000000025 */
[C---:B------:R-:W-:Y:S01]  /*1af0*/  FFMA R41, R38.reuse, R19, R44 ;  /* 0x0000001326297223 */ /* 0x040fe2000000002c */
[----:B------:R-:W-:-:S02]  /*1b00*/  FFMA R40, R38, R58, R51 ;  /* 0x0000003a26287223 */ /* 0x000fc40000000033 */
[----:B------:R-:W-:Y:S01]  /*1b10*/  FFMA R48, R25, R24, R48 ;  /* 0x0000001819307223 */ /* 0x000fe20000000030 */
[----:B------:R-:W-:Y:S01]  /*1b20*/  LDS R50, [R14+-0x190] ;  /* 0xfffe70000e327984 */ /* 0x000fe20000000800 */
[C---:B----4-:R-:W-:Y:S01]  /*1b30*/  FFMA R44, R31.reuse, R20, R41 ;  /* 0x000000141f2c7223 */ /* 0x050fe20000000029 */
[----:B------:R-:W-:Y:S01]  /*1b40*/  FFMA R37, R31, R54, R40 ;  /* 0x000000361f257223 */ /* 0x000fe20000000028 */
[----:B------:R-:W-:Y:S01]  /*1b50*/  FFMA R48, R27, R26, R48 ;  /* 0x0000001a1b307223 */ /* 0x000fe20000000030 */
[----:B------:R-:W-:Y:S01]  /*1b60*/  LDS R53, [R14+-0x1c] ;  /* 0xffffe4000e357984 */ /* 0x000fe20000000800 */
[----:B------:R-:W-:Y:S02]  /*1b70*/  FFMA R42, R42, R30, R43 ;  /* 0x0000001e2a2a7223 */ /* 0x000fe4000000002b */
[----:B------:R-:W-:Y:S01]  /*1b80*/  FFMA R51, R29, R28, R48 ;  /* 0x0000001c1d337223 */ /* 0x000fe20000000030 */
[----:B------:R-:W4:Y:S01]  /*1b90*/  LDS R43, [R14+-0x38] ;  /* 0xffffc8000e2b7984 */ /* 0x000f220000000800 */
[C---:B-----5:R-:W-:Y:S01]  /*1ba0*/  FFMA R41, R32.reuse, R21, R44 ;  /* 0x0000001520297223 */ /* 0x060fe2000000002c */
[----:B------:R-:W-:Y:S01]  /*1bb0*/  FFMA R40, R32, R57, R37 ;  /* 0x0000003920287223 */ /* 0x000fe20000000025 */
[----:B------:R-:W-:Y:S01]  /*1bc0*/  FFMA R38, R38, R30, R51 ;  /* 0x0000001e26267223 */ /* 0x000fe20000000033 */
[----:B------:R-:W5:Y:S01]  /*1bd0*/  LDS R44, [R14+-0x19c] ;  /* 0xfffe64000e2c7984 */ /* 0x000f620000000800 */
[C---:B0-----:R-:W-:Y:S01]  /*1be0*/  FFMA R47, R33.reuse, R24, R41 ;  /* 0x00000018212f7223 */ /* 0x041fe20000000029 */
[----:B------:R-:W-:-:S02]  /*1bf0*/  FFMA R37, R33, R36, R40 ;  /* 0x0000002421257223 */ /* 0x000fc40000000028 */
[----:B------:R-:W0:Y:S01]  /*1c00*/  LDS R41, [R14+-0x34] ;  /* 0xffffcc000e297984 */ /* 0x000e220000000800 */
[C---:B------:R-:W-:Y:S01]  /*1c10*/  FFMA R47, R34.reuse, R26, R47 ;  /* 0x0000001a222f7223 */ /* 0x040fe2000000002f */
[----:B------:R-:W-:Y:S02]  /*1c20*/  FFMA R48, R34, R17, R37 ;  /* 0x0000001122307223 */ /* 0x000fe40000000025 */
[----:B------:R-:W0:Y:S01]  /*1c30*/  LDS R40, [R14+-0x198] ;  /* 0xfffe68000e287984 */ /* 0x000e220000000800 */
[C---:B-1----:R-:W-:Y:S01]  /*1c40*/  FFMA R47, R39.reuse, R28, R47 ;  /* 0x0000001c272f7223 */ /* 0x042fe2000000002f */
[----:B------:R-:W-:Y:S02]  /*1c50*/  FFMA R48, R39, R18, R48 ;  /* 0x0000001227307223 */ /* 0x000fe40000000030 */
[----:B------:R-:W1:Y:S01]  /*1c60*/  LDS R37, [R14+-0x30] ;  /* 0xffffd0000e257984 */ /* 0x000e620000000800 */
[C---:B------:R-:W-:Y:S01]  /*1c70*/  FFMA R60, R46.reuse, R58, R45 ;  /* 0x0000003a2e3c7223 */ /* 0x040fe2000000002d */
[C---:B------:R-:W-:Y:S01]  /*1c80*/  FFMA R51, R46.reuse, R19, R48 ;  /* 0x000000132e337223 */ /* 0x040fe20000000030 */
[----:B------:R-:W-:Y:S01]  /*1c90*/  FFMA R46, R46, R30, R47 ;  /* 0x0000001e2e2e7223 */ /* 0x000fe2000000002f */
[----:B------:R-:W1:Y:S01]  /*1ca0*/  LDS R45, [R14+-0x20] ;  /* 0xffffe0000e2d7984 */ /* 0x000e620000000800 */
[----:B--2---:R-:W-:-:S03]  /*1cb0*/  FFMA R49, R56, R58, R49 ;  /* 0x0000003a38317223 */ /* 0x004fc60000000031 */
[----:B------:R-:W2:Y:S01]  /*1cc0*/  LDS R47, [R14+-0x2c] ;  /* 0xffffd4000e2f7984 */ /* 0x000ea20000000800 */
[----:B---3--:R-:W-:-:S03]  /*1cd0*/  FFMA R52, R35, R58, R52 ;  /* 0x0000003a23347223 */ /* 0x008fc60000000034 */
[----:B------:R-:W3:Y:S04]  /*1ce0*/  LDS R48, [R14+-0x184] ;  /* 0xfffe7c000e307984 */ /* 0x000ee80000000800 */
[----:B------:R-:W3:Y:S01]  /*1cf0*/  LDS R55, [R14+-0x28] ;  /* 0xffffd8000e377984 */ /* 0x000ee20000000800 */
[C---:B----4-:R-:W-:Y:S01]  /*1d00*/  FFMA R59, R43.reuse, R54, R60 ;  /* 0x000000362b3b7223 */ /* 0x050fe2000000003c */
[----:B------:R-:W-:-:S03]  /*1d10*/  FFMA R60, R43, R20, R51 ;  /* 0x000000142b3c7223 */ /* 0x000fc60000000033 */
[C---:B-----5:R-:W-:Y:S01]  /*1d20*/  FFMA R58, R44.reuse, R57, R59 ;  /* 0x000000392c3a7223 */ /* 0x060fe2000000003b */
[----:B------:R-:W-:-:S03]  /*1d30*/  FFMA R59, R44, R21, R60 ;  /* 0x000000152c3b7223 */ /* 0x000fc6000000003c */
[C---:B0-----:R-:W-:Y:S01]  /*1d40*/  FFMA R51, R41.reuse, R36, R58 ;  /* 0x0000002429337223 */ /* 0x041fe2000000003a */
[----:B------:R-:W-:-:S03]  /*1d50*/  FFMA R59, R41, R24, R59 ;  /* 0x00000018293b7223 */ /* 0x000fc6000000003b */
[C---:B------:R-:W-:Y:S01]  /*1d60*/  FFMA R58, R40.reuse, R17, R51 ;  /* 0x00000011283a7223 */ /* 0x040fe20000000033 */
[----:B------:R-:W-:-:S03]  /*1d70*/  FFMA R51, R40, R26, R59 ;  /* 0x0000001a28337223 */ /* 0x000fc6000000003b */
[C---:B-1----:R-:W-:Y:S01]  /*1d80*/  FFMA R59, R37.reuse, R18, R58 ;  /* 0x00000012253b7223 */ /* 0x042fe2000000003a */
[----:B------:R-:W-:Y:S01]  /*1d90*/  FFMA R61, R37, R28, R51 ;  /* 0x0000001c253d7223 */ /* 0x000fe20000000033 */
[----:B------:R-:W-:Y:S02]  /*1da0*/  FFMA R51, R45, R54, R52 ;  /* 0x000000362d337223 */ /* 0x000fe40000000034 */
[C---:B------:R-:W-:Y:S01]  /*1db0*/  FFMA R58, R56.reuse, R19, R59 ;  /* 0x00000013383a7223 */ /* 0x040fe2000000003b */
[----:B------:R-:W-:Y:S01]  /*1dc0*/  FFMA R52, R56, R30, R61 ;  /* 0x0000001e38347223 */ /* 0x000fe2000000003d */
[----:B--2---:R-:W-:Y:S01]  /*1dd0*/  FFMA R49, R47, R54, R49 ;  /* 0x000000362f317223 */ /* 0x004fe20000000031 */
[----:B------:R-:W0:Y:S01]  /*1de0*/  LDS R56, [R14+-0x18c] ;  /* 0xfffe74000e387984 */ /* 0x000e220000000800 */
[----:B---3--:R-:W-:-:S03]  /*1df0*/  FFMA R51, R48, R57, R51 ;  /* 0x0000003930337223 */ /* 0x008fc60000000033 */
[----:B------:R-:W1:Y:S01]  /*1e00*/  LDS R54, [R14+-0x180] ;  /* 0xfffe80000e367984 */ /* 0x000e620000000800 */
[----:B------:R-:W-:Y:S01]  /*1e10*/  FFMA R60, R50, R57, R49 ;  /* 0x00000039323c7223 */ /* 0x000fe20000000031 */
[-C--:B------:R-:W-:Y:S02]  /*1e20*/  FFMA R59, R53, R36.reuse, R51 ;  /* 0x00000024353b7223 */ /* 0x080fe40000000033 */
[----:B------:R-:W2:Y:S01]  /*1e30*/  LDS R49, [R14+-0x18] ;  /* 0xffffe8000e317984 */ /* 0x000ea20000000800 */
[----:B------:R-:W-:-:S03]  /*1e40*/  FFMA R57, R55, R36, R60 ;  /* 0x0000002437397223 */ /* 0x000fc6000000003c */
[----:B------:R-:W3:Y:S01]  /*1e50*/  LDS R51, [R14+-0x24] ;  /* 0xffffdc000e337984 */ /* 0x000ee20000000800 */
[----:B0-----:R-:W-:-:S03]  /*1e60*/  FFMA R36, R56, R17, R57 ;  /* 0x0000001138247223 */ /* 0x001fc60000000039 */
[----:B------:R-:W-:Y:S01]  /*1e70*/  LDS R57, [R14+-0x14] ;  /* 0xffffec000e397984 */ /* 0x000fe20000000800 */
[----:B-1----:R-:W-:-:S03]  /*1e80*/  FFMA R60, R54, R17, R59 ;  /* 0x00000011363c7223 */ /* 0x002fc6000000003b */
[----:B------:R-:W0:Y:S01]  /*1e90*/  LDS R17, [R14+-0x17c] ;  /* 0xfffe84000e117984 */ /* 0x000e220000000800 */
[----:B--2---:R-:W-:-:S03]  /*1ea0*/  FFMA R60, R49, R18, R60 ;  /* 0x00000012313c7223 */ /* 0x004fc6000000003c */
[----:B------:R-:W-:Y:S01]  /*1eb0*/  LDS R59, [R14+-0x10] ;  /* 0xfffff0000e3b7984 */ /* 0x000fe20000000800 */
[----:B---3--:R-:W-:-:S03]  /*1ec0*/  FFMA R36, R51, R18, R36 ;  /* 0x0000001233247223 */ /* 0x008fc60000000024 */
[----:B------:R-:W1:Y:S01]  /*1ed0*/  LDS R18, [R14+-0x178] ;  /* 0xfffe88000e127984 */ /* 0x000e620000000800 */
[----:B------:R-:W-:-:S04]  /*1ee0*/  FFMA R36, R35, R19, R36 ;  /* 0x0000001323247223 */ /* 0x000fc80000000024 */
[----:B------:R-:W-:-:S04]  /*1ef0*/  FFMA R61, R45, R20, R36 ;  /* 0x000000142d3d7223 */ /* 0x000fc80000000024 */
[----:B------:R-:W-:-:S04]  /*1f00*/  FFMA R36, R48, R21, R61 ;  /* 0x0000001530247223 */ /* 0x000fc8000000003d */
[----:B------:R-:W-:-:S04]  /*1f10*/  FFMA R36, R53, R24, R36 ;  /* 0x0000001835247223 */ /* 0x000fc80000000024 */
[----:B------:R-:W-:Y:S01]  /*1f20*/  FFMA R36, R54, R26, R36 ;  /* 0x0000001a36247223 */ /* 0x000fe20000000024 */
[----:B0-----:R-:W-:Y:S01]  /*1f30*/  FFMA R60, R17, R19, R60 ;  /* 0x00000013113c7223 */ /* 0x001fe2000000003c */
[----:B------:R-:W-:-:S03]  /*1f40*/  FFMA R19, R47, R20, R58 ;  /* 0x000000142f137223 */ /* 0x000fc6000000003a */
[----:B------:R-:W-:Y:S01]  /*1f50*/  FFMA R60, R57, R20, R60 ;  /* 0x00000014393c7223 */ /* 0x000fe2000000003c */
[-C--:B------:R-:W-:Y:S02]  /*1f60*/  FFMA R20, R50, R21.reuse, R19 ;  /* 0x0000001532147223 */ /* 0x080fe40000000013 */
[----:B------:R-:W-:Y:S01]  /*1f70*/  LDS R19, [R14+-0xc] ;  /* 0xfffff4000e137984 */ /* 0x000fe20000000800 */
[----:B-1----:R-:W-:Y:S01]  /*1f80*/  FFMA R60, R18, R21, R60 ;  /* 0x00000015123c7223 */ /* 0x002fe2000000003c */
[-C--:B------:R-:W-:Y:S02]  /*1f90*/  FFMA R61, R55, R24.reuse, R20 ;  /* 0x00000018373d7223 */ /* 0x080fe40000000014 */
[----:B------:R-:W0:Y:S01]  /*1fa0*/  LDS R21, [R14+-0x174] ;  /* 0xfffe8c000e157984 */ /* 0x000e220000000800 */
[----:B------:R-:W-:Y:S01]  /*1fb0*/  FFMA R60, R59, R24, R60 ;  /* 0x000000183b3c7223 */ /* 0x000fe2000000003c */
[----:B------:R-:W-:Y:S02]  /*1fc0*/  FFMA R20, R56, R26, R61 ;  /* 0x0000001a38147223 */ /* 0x000fe4000000003d */
[----:B------:R-:W1:Y:S02]  /*1fd0*/  LDS R61, [R14+-0x170] ;  /* 0xfffe90000e3d7984 */ /* 0x000e640000000800 */
[----:B------:R-:W-:-:S02]  /*1fe0*/  FFMA R24, R51, R28, R20 ;  /* 0x0000001c33187223 */ /* 0x000fc40000000014 */
[----:B------:R-:W2:Y:S02]  /*1ff0*/  LDS R20, [R16+UR4+0x18] ;  /* 0x0000180410147984 */ /* 0x000ea40008000800 */
[----:B------:R-:W-:Y:S02]  /*2000*/  FFMA R24, R35, R30, R24 ;  /* 0x0000001e23187223 */ /* 0x000fe40000000018 */
[----:B------:R-:W3:Y:S01]  /*2010*/  LDS R35, [R16+UR4+-0x8] ;  /* 0xfffff80410237984 */ /* 0x000ee20008000800 */
[----:B0-----:R-:W-:Y:S01]  /*2020*/  FFMA R60, R21, R26, R60 ;  /* 0x0000001a153c7223 */ /* 0x001fe2000000003c */
[-C--:B------:R-:W-:Y:S02]  /*2030*/  FFMA R26, R49, R28.reuse, R36 ;  /* 0x0000001c311a7223 */ /* 0x080fe40000000024 */
[----:B------:R-:W-:Y:S01]  /*2040*/  LDS R36, [R14+-0x16c] ;  /* 0xfffe94000e247984 */ /* 0x000fe20000000800 */
[----:B------:R-:W-:Y:S01]  /*2050*/  FFMA R60, R19, R28, R60 ;  /* 0x0000001c133c7223 */ /* 0x000fe2000000003c */
[----:B------:R-:W-:-:S02]  /*2060*/  FFMA R26, R17, R30, R26 ;  /* 0x0000001e111a7223 */ /* 0x000fc4000000001a */
[----:B------:R-:W0:Y:S01]  /*2070*/  LDS R28, [R14+-0x8] ;  /* 0xfffff8000e1c7984 */ /* 0x000e220000000800 */
[----:B-1----:R-:W-:Y:S01]  /*2080*/  FFMA R17, R61, R30, R60 ;  /* 0x0000001e3d117223 */ /* 0x002fe2000000003c */
[-C--:B--2---:R-:W-:Y:S01]  /*2090*/  FFMA R23, R23, R20.reuse, R42 ;  /* 0x0000001417177223 */ /* 0x084fe2000000002a */
[-C--:B------:R-:W-:Y:S01]  /*20a0*/  FFMA R31, R31, R20.reuse, R38 ;  /* 0x000000141f1f7223 */ /* 0x080fe20000000026 */
[----:B------:R-:W1:Y:S01]  /*20b0*/  LDS R30, [R16+UR4+0x1c] ;  /* 0x00001c04101e7984 */ /* 0x000e620008000800 */
[-C--:B------:R-:W-:Y:S01]  /*20c0*/  FFMA R61, R43, R20.reuse, R46 ;  /* 0x000000142b3d7223 */ /* 0x080fe2000000002e */
[-C--:B------:R-:W-:Y:S01]  /*20d0*/  FFMA R47, R47, R20.reuse, R52 ;  /* 0x000000142f2f7223 */ /* 0x080fe20000000034 */
[-C--:B------:R-:W-:Y:S01]  /*20e0*/  FFMA R45, R45, R20.reuse, R24 ;  /* 0x000000142d2d7223 */ /* 0x080fe20000000018 */
[----:B------:R-:W2:Y:S01]  /*20f0*/  LDS R42, [R14+-0x4] ;  /* 0xfffffc000e2a7984 */ /* 0x000ea20000000800 */
[----:B------:R-:W-:Y:S01]  /*2100*/  FFMA R57, R57, R20, R26 ;  /* 0x0000001439397223 */ /* 0x000fe2000000001a */
[-C--:B---3--:R-:W-:Y:S01]  /*2110*/  FFMA R22, R22, R35.reuse, R23 ;  /* 0x0000002316167223 */ /* 0x088fe20000000017 */
[-C--:B------:R-:W-:Y:S01]  /*2120*/  FFMA R48, R48, R35.reuse, R45 ;  /* 0x0000002330307223 */ /* 0x080fe2000000002d */
[----:B------:R-:W3:Y:S01]  /*2130*/  LDS R38, [R16+UR4+-0x4] ;  /* 0xfffffc0410267984 */ /* 0x000ee20008000800 */
[-C--:B------:R-:W-:Y:S01]  /*2140*/  FFMA R32, R32, R35.reuse, R31 ;  /* 0x0000002320207223 */ /* 0x080fe2000000001f */
[-C--:B------:R-:W-:Y:S01]  /*2150*/  FFMA R44, R44, R35.reuse, R61 ;  /* 0x000000232c2c7223 */ /* 0x080fe2000000003d */
[-C--:B------:R-:W-:Y:S01]  /*2160*/  FFMA R50, R50, R35.reuse, R47 ;  /* 0x0000002332327223 */ /* 0x080fe2000000002f */
[----:B------:R-:W4:Y:S01]  /*2170*/  LDS R46, [R14+-0x168] ;  /* 0xfffe98000e2e7984 */ /* 0x000f220000000800 */
[----:B------:R-:W-:-:S03]  /*2180*/  FFMA R18, R18, R35, R57 ;  /* 0x0000002312127223 */ /* 0x000fc60000000039 */
[----:B------:R-:W5:Y:S01]  /*2190*/  LDS R52, [R16+UR4+0x20] ;  /* 0x0000200410347984 */ /* 0x000f620008000800 */
[----:B------:R-:W-:-:S03]  /*21a0*/  UIADD3 UR4, UPT, UPT, UR4, 0x48, URZ ;  /* 0x0000004804047890 */ /* 0x000fc6000fffe0ff */
[----:B------:R0:W5:Y:S01]  /*21b0*/  LDS R43, [R14] ;  /* 0x000000000e2b7984 */ /* 0x0001620000000800 */
[----:B------:R-:W-:Y:S01]  /*21c0*/  UISETP.NE.AND UP0, UPT, UR4, 0x144, UPT ;  /* 0x000001440400788c */ /* 0x000fe2000bf05270 */
[----:B0-----:R-:W-:Y:S01]  /*21d0*/  IADD3 R14, PT, PT, R14, 0x2d0, RZ ;  /* 0x000002d00e0e7810 */ /* 0x001fe20007ffe0ff */
[----:B------:R-:W-:-:S04]  /*21e0*/  FFMA R17, R28, R20, R17 ;  /* 0x000000141c117223 */ /* 0x000fc80000000011 */
[----:B------:R-:W-:Y:S01]  /*21f0*/  FFMA R17, R36, R35, R17 ;  /* 0x0000002324117223 */ /* 0x000fe20000000011 */
[-C--:B-1----:R-:W-:Y:S01]  /*2200*/  FFMA R53, R53, R30.reuse, R48 ;  /* 0x0000001e35357223 */ /* 0x082fe20000000030 */
[-C--:B------:R-:W-:Y:S01]  /*2210*/  FFMA R22, R25, R30.reuse, R22 ;  /* 0x0000001e19167223 */ /* 0x080fe20000000016 */
[-C--:B------:R-:W-:Y:S01]  /*2220*/  FFMA R33, R33, R30.reuse, R32 ;  /* 0x0000001e21217223 */ /* 0x080fe20000000020 */
[-C--:B------:R-:W-:Y:S01]  /*2230*/  FFMA R41, R41, R30.reuse, R44 ;  /* 0x0000001e29297223 */ /* 0x080fe2000000002c */
[-C--:B------:R-:W-:Y:S01]  /*2240*/  FFMA R55, R55, R30.reuse, R50 ;  /* 0x0000001e37377223 */ /* 0x080fe20000000032 */
[-C--:B------:R-:W-:Y:S01]  /*2250*/  FFMA R18, R59, R30.reuse, R18 ;  /* 0x0000001e3b127223 */ /* 0x080fe20000000012 */
[----:B--2---:R-:W-:Y:S01]  /*2260*/  FFMA R17, R42, R30, R17 ;  /* 0x0000001e2a117223 */ /* 0x004fe20000000011 */
[-C--:B---3--:R-:W-:Y:S01]  /*2270*/  FFMA R54, R54, R38.reuse, R53 ;  /* 0x0000002636367223 */ /* 0x088fe20000000035 */
[-C--:B------:R-:W-:Y:S01]  /*2280*/  FFMA R22, R27, R38.reuse, R22 ;  /* 0x000000261b167223 */ /* 0x080fe20000000016 */
[-C--:B------:R-:W-:Y:S01]  /*2290*/  FFMA R34, R34, R38.reuse, R33 ;  /* 0x0000002622227223 */ /* 0x080fe20000000021 */
[-C--:B------:R-:W-:Y:S01]  /*22a0*/  FFMA R40, R40, R38.reuse, R41 ;  /* 0x0000002628287223 */ /* 0x080fe20000000029 */
[-C--:B------:R-:W-:Y:S01]  /*22b0*/  FFMA R56, R56, R38.reuse, R55 ;  /* 0x0000002638387223 */ /* 0x080fe20000000037 */
[-C--:B------:R-:W-:Y:S01]  /*22c0*/  FFMA R18, R21, R38.reuse, R18 ;  /* 0x0000002615127223 */ /* 0x080fe20000000012 */
[----:B----4-:R-:W-:Y:S01]  /*22d0*/  FFMA R46, R46, R38, R17 ;  /* 0x000000262e2e7223 */ /* 0x010fe20000000011 */
[-C--:B-----5:R-:W-:Y:S01]  /*22e0*/  FFMA R45, R49, R52.reuse, R54 ;  /* 0x00000034312d7223 */ /* 0x0a0fe20000000036 */
[-C--:B------:R-:W-:Y:S01]  /*22f0*/  FFMA R41, R29, R52.reuse, R22 ;  /* 0x000000341d297223 */ /* 0x080fe20000000016 */
[-C--:B------:R-:W-:Y:S01]  /*2300*/  FFMA R39, R39, R52.reuse, R34 ;  /* 0x0000003427277223 */ /* 0x080fe20000000022 */
[-C--:B------:R-:W-:Y:S01]  /*2310*/  FFMA R37, R37, R52.reuse, R40 ;  /* 0x0000003425257223 */ /* 0x080fe20000000028 */
[-C--:B------:R-:W-:Y:S01]  /*2320*/  FFMA R51, R51, R52.reuse, R56 ;  /* 0x0000003433337223 */ /* 0x080fe20000000038 */
[-C--:B------:R-:W-:Y:S01]  /*2330*/  FFMA R49, R19, R52.reuse, R18 ;  /* 0x0000003413317223 */ /* 0x080fe20000000012 */
[----:B------:R-:W-:Y:S01]  /*2340*/  FFMA R52, R43, R52, R46 ;  /* 0x000000342b347223 */ /* 0x000fe2000000002e */
[----:B------:R-:W-:Y:S06]  /*2350*/  BRA.U UP0, `(.L_x_46) ;  /* 0xfffffff100d87547 */ /* 0x000fec000b83ffff */
[----:B------:R-:W-:-:S04]  /*2360*/  IADD3 R0, PT, PT, R0, 0x1, RZ ;  /* 0x0000000100007810 */ /* 0x000fc80007ffe0ff */
[----:B------:R-:W-:-:S13]  /*2370*/  ISETP.NE.AND P6, PT, R0, 0x8, PT ;  /* 0x000000080000780c */ /* 0x000fda0003fc5270 */
[----:B------:R-:W-:Y:S05]  /*2380*/  @P6 BRA `(.L_x_47) ;  /* 0xffffffe800906947 */ /* 0x000fea000383ffff */
[----:B------:R-:W0:Y:S01]  /*2390*/  S2R R4, SR_TID.Y ;  /* 0x0000000000047919 */ /* 0x000e220000002200 */
[----:B------:R-:W1:Y:S01]  /*23a0*/  LDC.64 R2, c[0x0][0x390] ;  /* 0x0000e400ff027b82 */ /* 0x000e620000000a00 */
[----:B------:R-:W2:Y:S01]  /*23b0*/  S2R R0, SR_TID.Z ;  /* 0x0000000000007919 */ /* 0x000ea20000002300 */
[----:B0-----:R-:W-:-:S04]  /*23c0*/  IMAD R15, R4, 0xc4, R15 ;  /* 0x000000c4040f7824 */ /* 0x001fc800078e020f */
[----:B--2---:R-:W-:-:S04]  /*23d0*/  IMAD R15, R0, 0x310, R15 ;  /* 0x00000310000f7824 */ /* 0x004fc800078e020f */
[----:B-1----:R-:W-:-:S05]  /*23e0*/  IMAD.WIDE.U32 R2, R15, 0x4, R2 ;  /* 0x000000040f027825 */ /* 0x002fca00078e0002 */
[----:B------:R-:W-:Y:S04]  /*23f0*/  STG.E desc[UR6][R2.64], R41 ;  /* 0x0000002902007986 */ /* 0x000fe8000c101906 */
[----:B------:R-:W-:Y:S04]  /*2400*/  STG.E desc[UR6][R2.64+0x70], R39 ;  /* 0x0000702702007986 */ /* 0x000fe8000c101906 */
[----:B------:R-:W-:Y:S04]  /*2410*/  STG.E desc[UR6][R2.64+0xe0], R37 ;  /* 0x0000e02502007986 */ /* 0x000fe8000c101906 */
[----:B------:R-:W-:Y:S04]  /*2420*/  STG.E desc[UR6][R2.64+0x150], R51 ;  /* 0x0001503302007986 */ /* 0x000fe8000c101906 */
[----:B------:R-:W-:Y:S04]  /*2430*/  STG.E desc[UR6][R2.64+0x1c0], R45 ;  /* 0x0001c02d02007986 */ /* 0x000fe8000c101906 */
[----:B------:R-:W-:Y:S04]  /*2440*/  STG.E desc[UR6][R2.64+0x230], R49 ;  /* 0x0002303102007986 */ /* 0x000fe8000c101906 */
[----:B------:R-:W-:Y:S01]  /*2450*/  STG.E desc[UR6][R2.64+0x2a0], R52 ;  /* 0x0002a03402007986 */ /* 0x000fe2000c101906 */
[----:B------:R-:W-:Y:S05]  /*2460*/  EXIT ;  /* 0x000000000000794d */ /* 0x000fea0003800000 */
.L_x_48:
        /* <DEDUP_REMOVED lines=9> */
.L_x_50:


//--------------------- .nv.shared._Z6conv2dPfPKfS_ --------------------------
	.section	.nv.shared._Z6conv2dPfPKfS_,"aw",@nobits
	.sectionflags	@""
	.align	16
	.zero		1024


//--------------------- .nv.shared.reserved.0     --------------------------
	.section	.nv.shared.reserved.0,"aw",@nobits
	.weak		__nv_reservedSMEM_offset_0_alias
	.size		__nv_reservedSMEM_offset_0_alias, 0, 64
	.other		__nv_reservedSMEM_offset_0_alias,@"STO_CUDA_RESERVED_SHARED STV_DEFAULT"
__nv_reservedSMEM_offset_0_alias:
	.zero		0
	.zero		64


//--------------------- .nv.shared.default_function_kernel0 --------------------------
	.section	.nv.shared.default_function_kernel0,"aw",@nobits
	.sectionflags	@""
	.align	16
.nv.shared.default_function_kernel0:
	.zero		13120


//--------------------- .nv.constant0._Z6conv2dPfPKfS_ --------------------------
	.section	.nv.constant0._Z6conv2dPfPKfS_,"a",@progbits
	.sectionflags	@""
	.align	4
.nv.constant0._Z6conv2dPfPKfS_:
	.zero		920


//--------------------- .nv.constant0.default_function_kernel0 --------------------------
	.section	.nv.constant0.default_function_kernel0,"a",@progbits
	.sectionflags	@""
	.align	4
.nv.constant0.default_function_kernel0:
	.zero		920


//--------------------- SYMBOLS --------------------------

	.type		.nv.reservedSmem.offset0,@object
	.size		.nv.reservedSmem.offset0,0x4
	.type		.nv.reservedSmem.cap,@object
	.size		.nv.reservedSmem.cap,0x4
